# CuTe-DSL kernel — source=cudnn_frontend_dsl family=gemm_swiglu_bs
# config = {"ab_dtype": "Float8E4M3FN", "sf_vec": 16, "vector_f32": false, "mma_mn": [256, 256], "cluster_mn": [2, 1]}


// ===== COMPILED SASS (sm_100a) =====

	.target	sm_100a

	.elftype	@"ET_EXEC"


//--------------------- .note.nv.tkinfo           --------------------------
	.section	.note.nv.tkinfo,"",@"SHT_NOTE"
	.sectionflags	@"SHF_NOTE_NV_TKINFO"
	.tkinfo
        /*0018*/ 	.word	0x00000081
        /*0030*/ 	.string	""
        /*0030*/ 	.string	"ptxas"
        /*0030*/ 	.string	"Cuda compilation tools, release 12.9, V12.9.83"
        /*0030*/ 	.string	"Build system must define TOOLS_VERSION_EXTENDED"
        /*0030*/ 	.string	"-O 3 -arch sm_100a "



//--------------------- .note.nv.cuver            --------------------------
	.section	.note.nv.cuver,"",@"SHT_NOTE"
	.sectionflags	@"SHF_NOTE_NV_CUVER"
        /*0018*/ 	.short	0x0001
        /*001a*/ 	.short	0x0064
        /*001c*/ 	.short	0x0001
        /*001e*/ 	.short	0x0000
        /*0020*/ 	.short	0x0001
        /*0022*/ 	.short	0x0000


//--------------------- .nv.info                  --------------------------
	.section	.nv.info,"",@"SHT_CUDA_INFO"
	.align	4


	//----- nvinfo : EIATTR_REGCOUNT
	.align		4
        /*0000*/ 	.byte	0x04, 0x2f
        /*0002*/ 	.short	(.L_6 - .L_5)
	.align		4
.L_5:
        /*0004*/ 	.word	index@(kernel_cutlass_kernel_cudnngemm_swigludense_blockscaled_gemm_persistent_swiglu_interleaved_quantSm100BlockScaledPersistentDenseGemmKernel_object_at__TiledMMA_ThrLayoutVMNK21111000_Permuta_0)
        /*0008*/ 	.word	0x00000060


	//----- nvinfo : EIATTR_FRAME_SIZE
	.align		4
.L_6:
        /*000c*/ 	.byte	0x04, 0x11
        /*000e*/ 	.short	(.L_8 - .L_7)
	.align		4
.L_7:
        /*0010*/ 	.word	index@($__internal_2_$__cuda_sm10x_tcgen05_guardrail_trap_unallocated_columns_being_dealloced)
        /*0014*/ 	.word	0x00000000


	//----- nvinfo : EIATTR_FRAME_SIZE
	.align		4
.L_8:
        /*0018*/ 	.byte	0x04, 0x11
        /*001a*/ 	.short	(.L_10 - .L_9)
	.align		4
.L_9:
        /*001c*/ 	.word	index@($__internal_1_$__cuda_sm10x_tcgen05_guardrail_trap_phase_invalid_during_alloc)
        /*0020*/ 	.word	0x00000000


	//----- nvinfo : EIATTR_FRAME_SIZE
	.align		4
.L_10:
        /*0024*/ 	.byte	0x04, 0x11
        /*0026*/ 	.short	(.L_12 - .L_11)
	.align		4
.L_11:
        /*0028*/ 	.word	index@($__internal_0_$__cuda_sm10x_tcgen05_guardrail_trap_col_being_dealloced_not_returned_by_alloc)
        /*002c*/ 	.word	0x00000000


	//----- nvinfo : EIATTR_FRAME_SIZE
	.align		4
.L_12:
        /*0030*/ 	.byte	0x04, 0x11
        /*0032*/ 	.short	(.L_14 - .L_13)
	.align		4
.L_13:
        /*0034*/ 	.word	index@(kernel_cutlass_kernel_cudnngemm_swigludense_blockscaled_gemm_persistent_swiglu_interleaved_quantSm100BlockScaledPersistentDenseGemmKernel_object_at__TiledMMA_ThrLayoutVMNK21111000_Permuta_0)
        /*0038*/ 	.word	0x00000000


	//----- nvinfo : EIATTR_MIN_STACK_SIZE
	.align		4
.L_14:
        /*003c*/ 	.byte	0x04, 0x12
        /*003e*/ 	.short	(.L_16 - .L_15)
	.align		4
.L_15:
        /*0040*/ 	.word	index@(kernel_cutlass_kernel_cudnngemm_swigludense_blockscaled_gemm_persistent_swiglu_interleaved_quantSm100BlockScaledPersistentDenseGemmKernel_object_at__TiledMMA_ThrLayoutVMNK21111000_Permuta_0)
        /*0044*/ 	.word	0x00000000
.L_16:


//--------------------- .nv.info.kernel_cutlass_kernel_cudnngemm_swigludense_blockscaled_gemm_persistent_swiglu_interleaved_quantSm100BlockScaledPersistentDenseGemmKernel_object_at__TiledMMA_ThrLayoutVMNK21111000_Permuta_0 --------------------------
	.section	.nv.info.kernel_cutlass_kernel_cudnngemm_swigludense_blockscaled_gemm_persistent_swiglu_interleaved_quantSm100BlockScaledPersistentDenseGemmKernel_object_at__TiledMMA_ThrLayoutVMNK21111000_Permuta_0,"",@"SHT_CUDA_INFO"
	.sectionflags	@""
	.align	4


	//----- nvinfo : EIATTR_CUDA_API_VERSION
	.align		4
        /*0000*/ 	.byte	0x04, 0x37
        /*0002*/ 	.short	(.L_18 - .L_17)
.L_17:
        /*0004*/ 	.word	0x00000081


	//----- nvinfo : EIATTR_KPARAM_INFO
	.align		4
.L_18:
        /*0008*/ 	.byte	0x04, 0x17
        /*000a*/ 	.short	(.L_20 - .L_19)
.L_19:
        /*000c*/ 	.word	0x00000000
        /*0010*/ 	.short	0x000b
        /*0012*/ 	.short	0x0364
        /*0014*/ 	.byte	0x00, 0xf0, 0x11, 0x00


	//----- nvinfo : EIATTR_KPARAM_INFO
	.align		4
.L_20:
        /*0018*/ 	.byte	0x04, 0x17
        /*001a*/ 	.short	(.L_22 - .L_21)
.L_21:
        /*001c*/ 	.word	0x00000000
        /*0020*/ 	.short	0x000a
        /*0022*/ 	.short	0x0358
        /*0024*/ 	.byte	0x00, 0xf0, 0x31, 0x00


	//----- nvinfo : EIATTR_KPARAM_INFO
	.align		4
.L_22:
        /*0028*/ 	.byte	0x04, 0x17
        /*002a*/ 	.short	(.L_24 - .L_23)
.L_23:
        /*002c*/ 	.word	0x00000000
        /*0030*/ 	.short	0x0009
        /*0032*/ 	.short	0x034c
        /*0034*/ 	.byte	0x00, 0xf0, 0x31, 0x00


	//----- nvinfo : EIATTR_KPARAM_INFO
	.align		4
.L_24:
        /*0038*/ 	.byte	0x04, 0x17
        /*003a*/ 	.short	(.L_26 - .L_25)
.L_25:
        /*003c*/ 	.word	0x00000000
        /*0040*/ 	.short	0x0008
        /*0042*/ 	.short	0x0340
        /*0044*/ 	.byte	0x00, 0xf0, 0x31, 0x00


	//----- nvinfo : EIATTR_KPARAM_INFO
	.align		4
.L_26:
        /*0048*/ 	.byte	0x04, 0x17
        /*004a*/ 	.short	(.L_28 - .L_27)
.L_27:
        /*004c*/ 	.word	0x00000000
        /*0050*/ 	.short	0x0007
        /*0052*/ 	.short	0x02c0
        /*0054*/ 	.byte	0x00, 0xf0, 0x01, 0x02


	//----- nvinfo : EIATTR_KPARAM_INFO
	.align		4
.L_28:
        /*0058*/ 	.byte	0x04, 0x17
        /*005a*/ 	.short	(.L_30 - .L_29)
.L_29:
        /*005c*/ 	.word	0x00000000
        /*0060*/ 	.short	0x0006
        /*0062*/ 	.short	0x0240
        /*0064*/ 	.byte	0x00, 0xf0, 0x01, 0x02


	//----- nvinfo : EIATTR_KPARAM_INFO
	.align		4
.L_30:
        /*0068*/ 	.byte	0x04, 0x17
        /*006a*/ 	.short	(.L_32 - .L_31)
.L_31:
        /*006c*/ 	.word	0x00000000
        /*0070*/ 	.short	0x0005
        /*0072*/ 	.short	0x01c0
        /*0074*/ 	.byte	0x00, 0xf0, 0x01, 0x02


	//----- nvinfo : EIATTR_KPARAM_INFO
	.align		4
.L_32:
        /*0078*/ 	.byte	0x04, 0x17
        /*007a*/ 	.short	(.L_34 - .L_33)
.L_33:
        /*007c*/ 	.word	0x00000000
        /*0080*/ 	.short	0x0004
        /*0082*/ 	.short	0x0140
        /*0084*/ 	.byte	0x00, 0xf0, 0x01, 0x02


	//----- nvinfo : EIATTR_KPARAM_INFO
	.align		4
.L_34:
        /*0088*/ 	.byte	0x04, 0x17
        /*008a*/ 	.short	(.L_36 - .L_35)
.L_35:
        /*008c*/ 	.word	0x00000000
        /*0090*/ 	.short	0x0003
        /*0092*/ 	.short	0x00c0
        /*0094*/ 	.byte	0x00, 0xf0, 0x01, 0x02


	//----- nvinfo : EIATTR_KPARAM_INFO
	.align		4
.L_36:
        /*0098*/ 	.byte	0x04, 0x17
        /*009a*/ 	.short	(.L_38 - .L_37)
.L_37:
        /*009c*/ 	.word	0x00000000
        /*00a0*/ 	.short	0x0002
        /*00a2*/ 	.short	0x0040
        /*00a4*/ 	.byte	0x00, 0xf0, 0x01, 0x02


	//----- nvinfo : EIATTR_KPARAM_INFO
	.align		4
.L_38:
        /*00a8*/ 	.byte	0x04, 0x17
        /*00aa*/ 	.short	(.L_40 - .L_39)
.L_39:
        /*00ac*/ 	.word	0x00000000
        /*00b0*/ 	.short	0x0001
        /*00b2*/ 	.short	0x000c
        /*00b4*/ 	.byte	0x00, 0xf0, 0x31, 0x00


	//----- nvinfo : EIATTR_KPARAM_INFO
	.align		4
.L_40:
        /*00b8*/ 	.byte	0x04, 0x17
        /*00ba*/ 	.short	(.L_42 - .L_41)
.L_41:
        /*00bc*/ 	.word	0x00000000
        /*00c0*/ 	.short	0x0000
        /*00c2*/ 	.short	0x0000
        /*00c4*/ 	.byte	0x00, 0xf0, 0x31, 0x00


	//----- nvinfo : EIATTR_AT_ENTRY_FRAGMENTS
	.align		4
.L_42:
        /*00c8*/ 	.byte	0x04, 0x4f
        /*00ca*/ 	.short	(.L_44 - .L_43)


	//   ....[0]....
.L_43:
        /*00cc*/ 	.word	0x00000004


	//   ....[1]....
        /*00d0*/ 	.word	0x00000005


	//----- nvinfo : EIATTR_RESERVED_SMEM_USED
	.align		4
.L_44:
        /*00d4*/ 	.byte	0x01, 0x41
	.zero		2


	//----- nvinfo : EIATTR_SPARSE_MMA_MASK
	.align		4
        /*00d8*/ 	.byte	0x03, 0x50
        /*00da*/ 	.short	0x0000


	//----- nvinfo : EIATTR_TCGEN05_2CTA_USED
	.align		4
        /*00dc*/ 	.byte	0x01, 0x52
	.zero		2


	//----- nvinfo : EIATTR_MAXREG_COUNT
	.align		4
        /*00e0*/ 	.byte	0x03, 0x1b
        /*00e2*/ 	.short	0x00ff


	//----- nvinfo : EIATTR_NUM_BARRIERS
	.align		4
        /*00e4*/ 	.byte	0x02, 0x4c
        /*00e6*/ 	.byte	0x03
	.zero		1


	//----- nvinfo : EIATTR_INT_WARP_WIDE_INSTR_OFFSETS
	.align		4
        /*00e8*/ 	.byte	0x04, 0x31
        /*00ea*/ 	.short	(.L_46 - .L_45)


	//   ....[0]....
.L_45:
        /*00ec*/ 	.word	0x00004860


	//   ....[1]....
        /*00f0*/ 	.word	0x000048a0


	//----- nvinfo : EIATTR_COOP_GROUP_MASK_REGIDS
	.align		4
.L_46:
        /*00f4*/ 	.byte	0x04, 0x29
        /*00f6*/ 	.short	(.L_48 - .L_47)


	//   ....[0]....
.L_47:
        /*00f8*/ 	.word	0xffffffff


	//   ....[1]....
        /*00fc*/ 	.word	0xffffffff


	//   ....[2]....
        /*0100*/ 	.word	0xffffffff


	//   ....[3]....
        /*0104*/ 	.word	0xffffffff


	//   ....[4]....
        /*0108*/ 	.word	0xffffffff


	//----- nvinfo : EIATTR_COOP_GROUP_INSTR_OFFSETS
	.align		4
.L_48:
        /*010c*/ 	.byte	0x04, 0x28
        /*010e*/ 	.short	(.L_50 - .L_49)


	//   ....[0]....
.L_49:
        /*0110*/ 	.word	0x00000510


	//   ....[1]....
        /*0114*/ 	.word	0x00001f00


	//   ....[2]....
        /*0118*/ 	.word	0x00002510


	//   ....[3]....
        /*011c*/ 	.word	0x00004700


	//   ....[4]....
        /*0120*/ 	.word	0x00004950


	//----- nvinfo : EIATTR_VRC_CTA_INIT_COUNT
	.align		4
.L_50:
        /*0124*/ 	.byte	0x02, 0x4a
        /*0126*/ 	.byte	0x80
	.zero		1


	//----- nvinfo : EIATTR_MBARRIER_INSTR_OFFSETS
	.align		4
        /*0128*/ 	.byte	0x04, 0x39
        /*012a*/ 	.short	(.L_52 - .L_51)


	//   ....[0]....
.L_51:
        /*012c*/ 	.word	0x00000380
        /*0130*/ 	.word	0x000000ff
        /*0134*/ 	.word	0x00000000
        /*0138*/ 	.short	0x0100
        /*013a*/ 	.byte	0x07
	.zero		1


	//   ....[1]....
        /*013c*/ 	.word	0x00000390
        /*0140*/ 	.word	0x000000ff
        /*0144*/ 	.word	0x00000008
        /*0148*/ 	.short	0x0100
        /*014a*/ 	.byte	0x07
	.zero		1


	//   ....[2]....
        /*014c*/ 	.word	0x000003a0
        /*0150*/ 	.word	0x000000ff
        /*0154*/ 	.word	0x00000010
        /*0158*/ 	.short	0x0100
        /*015a*/ 	.byte	0x07
	.zero		1


	//   ....[3]....
        /*015c*/ 	.word	0x000003b0
        /*0160*/ 	.word	0x000000ff
        /*0164*/ 	.word	0x00000018
        /*0168*/ 	.short	0x0100
        /*016a*/ 	.byte	0x07
	.zero		1


	//   ....[4]....
        /*016c*/ 	.word	0x000003c0
        /*0170*/ 	.word	0x000000ff
        /*0174*/ 	.word	0x00000020
        /*0178*/ 	.short	0x0100
        /*017a*/ 	.byte	0x07
	.zero		1


	//   ....[5]....
        /*017c*/ 	.word	0x000003d0
        /*0180*/ 	.word	0x000000ff
        /*0184*/ 	.word	0x00000028
        /*0188*/ 	.short	0x0100
        /*018a*/ 	.byte	0x07
	.zero		1


	//   ....[6]....
        /*018c*/ 	.word	0x000003e0
        /*0190*/ 	.word	0x000000ff
        /*0194*/ 	.word	0x00000030
        /*0198*/ 	.short	0x0100
        /*019a*/ 	.byte	0x06
	.zero		1


	//   ....[7]....
        /*019c*/ 	.word	0x000003f0
        /*01a0*/ 	.word	0x000000ff
        /*01a4*/ 	.word	0x00000038
        /*01a8*/ 	.short	0x0100
        /*01aa*/ 	.byte	0x06
	.zero		1


	//   ....[8]....
        /*01ac*/ 	.word	0x000004a0
        /*01b0*/ 	.word	0x000000ff
        /*01b4*/ 	.word	0x00000040
        /*01b8*/ 	.short	0x0100
        /*01ba*/ 	.byte	0x05
	.zero		1


	//   ....[9]....
        /*01bc*/ 	.word	0x00000930
        /*01c0*/ 	.word	0x000000ff
        /*01c4*/ 	.word	0x00000018
        /*01c8*/ 	.short	0x010a
        /*01ca*/ 	.byte	0x06
	.zero		1


	//   ....[10]....
        /*01cc*/ 	.word	0x00000ae0
        /*01d0*/ 	.word	0x000000ff
        /*01d4*/ 	.word	0x00000018
        /*01d8*/ 	.short	0x010a
        /*01da*/ 	.byte	0x19
	.zero		1


	//   ....[11]....
        /*01dc*/ 	.word	0x00000d70
        /*01e0*/ 	.word	0x000000ff
        /*01e4*/ 	.word	0x00000018
        /*01e8*/ 	.short	0x010a
        /*01ea*/ 	.byte	0x22
	.zero		1


	//   ....[12]....
        /*01ec*/ 	.word	0x00001040
        /*01f0*/ 	.word	0x000000ff
        /*01f4*/ 	.word	0x00000018
        /*01f8*/ 	.short	0x010a
        /*01fa*/ 	.byte	0x04
	.zero		1


	//   ....[13]....
        /*01fc*/ 	.word	0x00001640
        /*0200*/ 	.word	0x000000ff
        /*0204*/ 	.word	0x00000000
        /*0208*/ 	.short	0x010a
        /*020a*/ 	.byte	0x11
	.zero		1


	//   ....[14]....
        /*020c*/ 	.word	0x00001650
        /*0210*/ 	.word	0x000000ff
        /*0214*/ 	.word	0x00000038
        /*0218*/ 	.short	0x010a
        /*021a*/ 	.byte	0x0c
	.zero		1


	//   ....[15]....
        /*021c*/ 	.word	0x000018a0
        /*0220*/ 	.word	0x000000ff
        /*0224*/ 	.word	0x00000000
        /*0228*/ 	.short	0x010a
        /*022a*/ 	.byte	0x11
	.zero		1


	//   ....[16]....
        /*022c*/ 	.word	0x00001aa0
        /*0230*/ 	.word	0x000000ff
        /*0234*/ 	.word	0x00000000
        /*0238*/ 	.short	0x010a
        /*023a*/ 	.byte	0x11
	.zero		1


	//   ....[17]....
        /*023c*/ 	.word	0x00001ba0
        /*0240*/ 	.word	0x00000005
        /*0244*/ 	.word	0x00000038
        /*0248*/ 	.short	0x010a
        /*024a*/ 	.byte	0xff
	.zero		1


	//   ....[18]....
        /*024c*/ 	.word	0x00001be0
        /*0250*/ 	.word	0x00000005
        /*0254*/ 	.word	0x00000038
        /*0258*/ 	.short	0x010a
        /*025a*/ 	.byte	0xff
	.zero		1


	//   ....[19]....
        /*025c*/ 	.word	0x00001cd0
        /*0260*/ 	.word	0x000000ff
        /*0264*/ 	.word	0x00000040
        /*0268*/ 	.short	0x0100
        /*026a*/ 	.byte	0x05
	.zero		1


	//   ....[20]....
        /*026c*/ 	.word	0x00001dc0
        /*0270*/ 	.word	0x000000ff
        /*0274*/ 	.word	0x00000040
        /*0278*/ 	.short	0x0100
        /*027a*/ 	.byte	0x05
	.zero		1


	//   ....[21]....
        /*027c*/ 	.word	0x00001eb0
        /*0280*/ 	.word	0x000000ff
        /*0284*/ 	.word	0x00000040
        /*0288*/ 	.short	0x0100
        /*028a*/ 	.byte	0x05
	.zero		1


	//   ....[22]....
        /*028c*/ 	.word	0x00002180
        /*0290*/ 	.word	0x00000003
        /*0294*/ 	.word	0x00000000
        /*0298*/ 	.short	0x010a
        /*029a*/ 	.byte	0xff
	.zero		1


	//   ....[23]....
        /*029c*/ 	.word	0x000021a0
        /*02a0*/ 	.word	0x00000003
        /*02a4*/ 	.word	0x00000000
        /*02a8*/ 	.short	0x010a
        /*02aa*/ 	.byte	0xff
	.zero		1


	//   ....[24]....
        /*02ac*/ 	.word	0x00002380
        /*02b0*/ 	.word	0x00000003
        /*02b4*/ 	.word	0x00000000
        /*02b8*/ 	.short	0x010a
        /*02ba*/ 	.byte	0xff
	.zero		1


	//   ....[25]....
        /*02bc*/ 	.word	0x000023a0
        /*02c0*/ 	.word	0x00000003
        /*02c4*/ 	.word	0x00000000
        /*02c8*/ 	.short	0x010a
        /*02ca*/ 	.byte	0xff
	.zero		1


	//   ....[26]....
        /*02cc*/ 	.word	0x00002490
        /*02d0*/ 	.word	0x00000003
        /*02d4*/ 	.word	0x00000000
        /*02d8*/ 	.short	0x0101
        /*02da*/ 	.byte	0xff
	.zero		1


	//   ....[27]....
        /*02dc*/ 	.word	0x00002900
        /*02e0*/ 	.word	0x000000ff
        /*02e4*/ 	.word	0x00000030
        /*02e8*/ 	.short	0x010a
        /*02ea*/ 	.byte	0x07
	.zero		1


	//   ....[28]....
        /*02ec*/ 	.word	0x00004460
        /*02f0*/ 	.word	0x000000ff
        /*02f4*/ 	.word	0x00000000
        /*02f8*/ 	.short	0x0101
        /*02fa*/ 	.byte	0x11
	.zero		1


	//   ....[29]....
        /*02fc*/ 	.word	0x000046d0
        /*0300*/ 	.word	0x000000ff
        /*0304*/ 	.word	0x00000000
        /*0308*/ 	.short	0x0101
        /*030a*/ 	.byte	0x04
	.zero		1


	//   ....[30]....
        /*030c*/ 	.word	0x000046e0
        /*0310*/ 	.word	0x000000ff
        /*0314*/ 	.word	0x00000040
        /*0318*/ 	.short	0x010a
        /*031a*/ 	.byte	0x0c
	.zero		1


	//   ....[31]....
        /*031c*/ 	.word	0x00004a30
        /*0320*/ 	.word	0x000000ff
        /*0324*/ 	.word	0x00000040
        /*0328*/ 	.short	0x0100
        /*032a*/ 	.byte	0x05
	.zero		1


	//   ....[32]....
        /*032c*/ 	.word	0x00004aa0
        /*0330*/ 	.word	0x00000000
        /*0334*/ 	.word	0x00000018
        /*0338*/ 	.short	0x010a
        /*033a*/ 	.byte	0xff
	.zero		1


	//   ....[33]....
        /*033c*/ 	.word	0x00004b20
        /*0340*/ 	.word	0x00000000
        /*0344*/ 	.word	0x00000018
        /*0348*/ 	.short	0x010a
        /*034a*/ 	.byte	0xff
	.zero		1


	//   ....[34]....
        /*034c*/ 	.word	0x00004ba0
        /*0350*/ 	.word	0x00000000
        /*0354*/ 	.word	0x00000038
        /*0358*/ 	.short	0x010a
        /*035a*/ 	.byte	0xff
	.zero		1


	//   ....[35]....
        /*035c*/ 	.word	0x00004c20
        /*0360*/ 	.word	0x00000000
        /*0364*/ 	.word	0x00000000
        /*0368*/ 	.short	0x010a
        /*036a*/ 	.byte	0xff
	.zero		1


	//   ....[36]....
        /*036c*/ 	.word	0x00004c80
        /*0370*/ 	.word	0x00000003
        /*0374*/ 	.word	0x00000000
        /*0378*/ 	.short	0x010a
        /*037a*/ 	.byte	0xff
	.zero		1


	//   ....[37]....
        /*037c*/ 	.word	0x00004ce0
        /*0380*/ 	.word	0x00000003
        /*0384*/ 	.word	0x00000000
        /*0388*/ 	.short	0x010a
        /*038a*/ 	.byte	0xff
	.zero		1


	//   ....[38]....
        /*038c*/ 	.word	0x00004d50
        /*0390*/ 	.word	0x00000000
        /*0394*/ 	.word	0x00000030
        /*0398*/ 	.short	0x010a
        /*039a*/ 	.byte	0xff
	.zero		1


	//   ....[39]....
        /*039c*/ 	.word	0x00004db0
        /*03a0*/ 	.word	0x00000002
        /*03a4*/ 	.word	0x00000040
        /*03a8*/ 	.short	0x010a
        /*03aa*/ 	.byte	0xff
	.zero		1


	//----- nvinfo : EIATTR_NUM_MBARRIERS
	.align		4
.L_52:
        /*03ac*/ 	.byte	0x03, 0x38
        /*03ae*/ 	.short	0x000d


	//----- nvinfo : EIATTR_EXIT_INSTR_OFFSETS
	.align		4
        /*03b0*/ 	.byte	0x04, 0x1c
        /*03b2*/ 	.short	(.L_54 - .L_53)


	//   ....[0]....
.L_53:
        /*03b4*/ 	.word	0x00004a60


	//----- nvinfo : EIATTR_REQNTID
	.align		4
.L_54:
        /*03b8*/ 	.byte	0x04, 0x10
        /*03ba*/ 	.short	(.L_56 - .L_55)
.L_55:
        /*03bc*/ 	.word	0x000000c0
        /*03c0*/ 	.word	0x00000001
        /*03c4*/ 	.word	0x00000001


	//----- nvinfo : EIATTR_CRS_STACK_SIZE
	.align		4
.L_56:
        /*03c8*/ 	.byte	0x04, 0x1e
        /*03ca*/ 	.short	(.L_58 - .L_57)
.L_57:
        /*03cc*/ 	.word	0x00000000


	//----- nvinfo : EIATTR_CBANK_PARAM_SIZE
	.align		4
.L_58:
        /*03d0*/ 	.byte	0x03, 0x19
        /*03d2*/ 	.short	0x0368


	//----- nvinfo : EIATTR_PARAM_CBANK
	.align		4
        /*03d4*/ 	.byte	0x04, 0x0a
        /*03d6*/ 	.short	(.L_60 - .L_59)
	.align		4
.L_59:
        /*03d8*/ 	.word	index@(.nv.constant0.kernel_cutlass_kernel_cudnngemm_swigludense_blockscaled_gemm_persistent_swiglu_interleaved_quantSm100BlockScaledPersistentDenseGemmKernel_object_at__TiledMMA_ThrLayoutVMNK21111000_Permuta_0)
        /*03dc*/ 	.short	0x0380
        /*03de*/ 	.short	0x0368


	//----- nvinfo : EIATTR_SW_WAR
	.align		4
.L_60:
        /*03e0*/ 	.byte	0x04, 0x36
        /*03e2*/ 	.short	(.L_62 - .L_61)
.L_61:
        /*03e4*/ 	.word	0x00000008
.L_62:


//--------------------- .nv.compat                --------------------------
	.section	.nv.compat,"",@"SHT_CUDA_COMPAT_INFO"
	.align	4
        /*0000*/ 	.byte	0x02, 0x02, 0x02, 0x00, 0x02, 0x05, 0x05, 0x00, 0x02, 0x03, 0x01, 0x00, 0x02, 0x06, 0x01, 0x00


//--------------------- .nv.callgraph             --------------------------
	.section	.nv.callgraph,"",@"SHT_CUDA_CALLGRAPH"
	.align	4
	.sectionentsize	8
	.align		4
        /*0000*/ 	.word	0x00000000
	.align		4
        /*0004*/ 	.word	0xffffffff
	.align		4
        /*0008*/ 	.word	0x00000000
	.align		4
        /*000c*/ 	.word	0xfffffffe
	.align		4
        /*0010*/ 	.word	0x00000000
	.align		4
        /*0014*/ 	.word	0xfffffffd
	.align		4
        /*0018*/ 	.word	0x00000000
	.align		4
        /*001c*/ 	.word	0xfffffffc


//--------------------- .text.kernel_cutlass_kernel_cudnngemm_swigludense_blockscaled_gemm_persistent_swiglu_interleaved_quantSm100BlockScaledPersistentDenseGemmKernel_object_at__TiledMMA_ThrLayoutVMNK21111000_Permuta_0 --------------------------
	.section	.text.kernel_cutlass_kernel_cudnngemm_swigludense_blockscaled_gemm_persistent_swiglu_interleaved_quantSm100BlockScaledPersistentDenseGemmKernel_object_at__TiledMMA_ThrLayoutVMNK21111000_Permuta_0,"ax",@progbits
	.align	128
        .global         kernel_cutlass_kernel_cudnngemm_swigludense_blockscaled_gemm_persistent_swiglu_interleaved_quantSm100BlockScaledPersistentDenseGemmKernel_object_at__TiledMMA_ThrLayoutVMNK21111000_Permuta_0
        .type           kernel_cutlass_kernel_cudnngemm_swigludense_blockscaled_gemm_persistent_swiglu_interleaved_quantSm100BlockScaledPersistentDenseGemmKernel_object_at__TiledMMA_ThrLayoutVMNK21111000_Permuta_0,@function
        .size           kernel_cutlass_kernel_cudnngemm_swigludense_blockscaled_gemm_persistent_swiglu_interleaved_quantSm100BlockScaledPersistentDenseGemmKernel_object_at__TiledMMA_ThrLayoutVMNK21111000_Permuta_0,(.L_x_68 - kernel_cutlass_kernel_cudnngemm_swigludense_blockscaled_gemm_persistent_swiglu_interleaved_quantSm100BlockScaledPersistentDenseGemmKernel_object_at__TiledMMA_ThrLayoutVMNK21111000_Permuta_0)
        .other          kernel_cutlass_kernel_cudnngemm_swigludense_blockscaled_gemm_persistent_swiglu_interleaved_quantSm100BlockScaledPersistentDenseGemmKernel_object_at__TiledMMA_ThrLayoutVMNK21111000_Permuta_0,@"STO_CUDA_ENTRY STV_DEFAULT"
kernel_cutlass_kernel_cudnngemm_swigludense_blockscaled_gemm_persistent_swiglu_interleaved_quantSm100BlockScaledPersistentDenseGemmKernel_object_at__TiledMMA_ThrLayoutVMNK21111000_Permuta_0:
.text.kernel_cutlass_kernel_cudnngemm_swigludense_blockscaled_gemm_persistent_swiglu_interleaved_quantSm100BlockScaledPersistentDenseGemmKernel_object_at__TiledMMA_ThrLayoutVMNK21111000_Permuta_0:
[----:B------:R-:W1:Y:S01]  /*0000*/  LDC R1, c[0x0][0x37c] ;  /* 0x0000df00ff017b82 */ /* 0x000e620000000800 */
[----:B------:R-:W2:Y:S07]  /*0010*/  S2R R65, SR_TID.X ;  /* 0x0000000000417919 */ /* 0x000eae0000002100 */
[----:B------:R-:W3:Y:S01]  /*0020*/  S2UR UR12, SR_CgaCtaId ;  /* 0x00000000000c79c3 */ /* 0x000ee20000008800 */
[----:B------:R-:W4:Y:S01]  /*0030*/  LDCU.U8 UR6, c[0x0][0x382] ;  /* 0x00007040ff0677ac */ /* 0x000f220008000000 */
[----:B------:R-:W5:Y:S06]  /*0040*/  LDCU.U8 UR4, c[0x0][0x381] ;  /* 0x00007020ff0477ac */ /* 0x000f6c0008000000 */
[----:B------:R-:W2:Y:S01]  /*0050*/  S2UR UR31, SR_CTAID.X ;  /* 0x00000000001f79c3 */ /* 0x000ea20000002500 */
[----:B------:R-:W2:Y:S01]  /*0060*/  LDCU UR5, c[0x0][0x36c] ;  /* 0x00006d80ff0577ac */ /* 0x000ea20008000800 */
[----:B----4-:R-:W-:-:S02]  /*0070*/  ULOP3.LUT UR6, UR6, 0x1, URZ, 0xc0, !UPT ;  /* 0x0000000106067892 */ /* 0x010fc4000f8ec0ff */
[----:B-----5:R-:W-:Y:S02]  /*0080*/  ULOP3.LUT UR4, UR4, 0x1, URZ, 0xc0, !UPT ;  /* 0x0000000104047892 */ /* 0x020fe4000f8ec0ff */
[----:B---3--:R-:W-:Y:S02]  /*0090*/  ULEA.HI UR30, UR12, UR12, URZ, 0x1 ;  /* 0x0000000c0c1e7291 */ /* 0x008fe4000f8f08ff */
[----:B--2---:R-:W-:Y:S02]  /*00a0*/  UISETP.EQ.U32.AND UP4, UPT, UR5, 0x1, UPT ;  /* 0x000000010500788c */ /* 0x004fe4000bf82070 */
[----:B------:R-:W-:Y:S01]  /*00b0*/  UISETP.NE.U32.AND UP6, UPT, UR6, 0x1, UPT ;  /* 0x000000010600788c */ /* 0x000fe2000bfc5070 */
[----:B------:R-:W-:Y:S01]  /*00c0*/  SHF.R.U32.HI R65, RZ, 0x5, R65 ;  /* 0x00000005ff417819 */ /* 0x000fe20000011641 */
[----:B------:R-:W-:Y:S02]  /*00d0*/  ULOP3.LUT UR31, UR31, 0x1, URZ, 0xc0, !UPT ;  /* 0x000000011f1f7892 */ /* 0x000fe4000f8ec0ff */
[----:B------:R-:W-:Y:S01]  /*00e0*/  ULOP3.LUT UR29, UR30, 0xfffffffe, URZ, 0xc0, !UPT ;  /* 0xfffffffe1e1d7892 */ /* 0x000fe2000f8ec0ff */
[C---:B------:R-:W-:Y:S01]  /*00f0*/  ISETP.NE.AND P1, PT, R65.reuse, 0x5, PT ;  /* 0x000000054100780c */ /* 0x040fe20003f25270 */
[----:B------:R-:W-:Y:S01]  /*0100*/  UISETP.NE.U32.AND UP5, UPT, UR4, 0x1, UPT ;  /* 0x000000010400788c */ /* 0x000fe2000bfa5070 */
[----:B------:R-:W-:-:S11]  /*0110*/  ISETP.NE.AND P0, PT, R65, RZ, PT ;  /* 0x000000ff4100720c */ /* 0x000fd60003f05270 */
[----:B-1----:R-:W-:Y:S05]  /*0120*/  @P1 BRA `(.L_x_0) ;  /* 0x0000000000501947 */ /* 0x002fea0003800000 */
[----:B------:R-:W1:Y:S02]  /*0130*/  LDCU.64 UR4, c[0x0][0x348] ;  /* 0x00006900ff0477ac */ /* 0x000e640008000a00 */
[----:B-1----:R-:W-:Y:S02]  /*0140*/  UIADD3 UR16, UP1, UPT, UR4, 0x40, URZ ;  /* 0x0000004004107890 */ /* 0x002fe4000ff3e0ff */
[----:B------:R-:W-:Y:S02]  /*0150*/  UIADD3 UR14, UP0, UPT, UR4, 0xc0, URZ ;  /* 0x000000c0040e7890 */ /* 0x000fe4000ff1e0ff */
[----:B------:R-:W-:Y:S02]  /*0160*/  UIADD3 UR10, UP3, UPT, UR4, 0x140, URZ ;  /* 0x00000140040a7890 */ /* 0x000fe4000ff7e0ff */
[----:B------:R-:W-:Y:S02]  /*0170*/  UIADD3 UR8, UP2, UPT, UR4, 0x1c0, URZ ;  /* 0x000001c004087890 */ /* 0x000fe4000ff5e0ff */
[----:B------:R-:W-:-:S02]  /*0180*/  UIADD3.X UR17, UPT, UPT, URZ, UR5, URZ, UP1, !UPT ;  /* 0x00000005ff117290 */ /* 0x000fc40008ffe4ff */
[----:B------:R-:W-:Y:S02]  /*0190*/  UIADD3 UR6, UP1, UPT, UR4, 0x240, URZ ;  /* 0x0000024004067890 */ /* 0x000fe4000ff3e0ff */
[----:B------:R-:W-:Y:S02]  /*01a0*/  UIADD3.X UR15, UPT, UPT, URZ, UR5, URZ, UP0, !UPT ;  /* 0x00000005ff0f7290 */ /* 0x000fe400087fe4ff */
[----:B------:R-:W-:Y:S02]  /*01b0*/  UIADD3 UR4, UP0, UPT, UR4, 0x2c0, URZ ;  /* 0x000002c004047890 */ /* 0x000fe4000ff1e0ff */
[----:B------:R-:W-:Y:S01]  /*01c0*/  UIADD3.X UR11, UPT, UPT, URZ, UR5, URZ, UP3, !UPT ;  /* 0x00000005ff0b7290 */ /* 0x000fe20009ffe4ff */
[----:B------:R1:W-:Y:S01]  /*01d0*/  UTMACCTL.PF [UR16] ;  /* 0x00000000100079b9 */ /* 0x0003e20008040000 */
[----:B------:R-:W-:-:S03]  /*01e0*/  UIADD3.X UR9, UPT, UPT, URZ, UR5, URZ, UP2, !UPT ;  /* 0x00000005ff097290 */ /* 0x000fc600097fe4ff */
[----:B------:R1:W-:Y:S01]  /*01f0*/  UTMACCTL.PF [UR14] ;  /* 0x000000000e0079b9 */ /* 0x0003e20008040000 */
[----:B------:R-:W-:-:S03]  /*0200*/  UIADD3.X UR7, UPT, UPT, URZ, UR5, URZ, UP1, !UPT ;  /* 0x00000005ff077290 */ /* 0x000fc60008ffe4ff */
[----:B------:R1:W-:Y:S01]  /*0210*/  UTMACCTL.PF [UR10] ;  /* 0x000000000a0079b9 */ /* 0x0003e20008040000 */
[----:B------:R-:W-:Y:S01]  /*0220*/  UIADD3.X UR5, UPT, UPT, URZ, UR5, URZ, UP0, !UPT ;  /* 0x00000005ff057290 */ /* 0x000fe200087fe4ff */
[----:B------:R1:W-:Y:S04]  /*0230*/  UTMACCTL.PF [UR8] ;  /* 0x00000000080079b9 */ /* 0x0003e80008040000 */
[----:B------:R1:W-:Y:S04]  /*0240*/  UTMACCTL.PF [UR6] ;  /* 0x00000000060079b9 */ /* 0x0003e80008040000 */
[----:B------:R1:W-:Y:S02]  /*0250*/  UTMACCTL.PF [UR4] ;  /* 0x00000000040079b9 */ /* 0x0003e40008040000 */
[----:B-1----:R-:W-:Y:S01]  /*0260*/  NOP ;  /* 0x0000000000007918 */ /* 0x002fe20000000000 */
.L_x_0:
[----:B------:R-:W-:Y:S05]  /*0270*/  @P0 BRA `(.L_x_1) ;  /* 0x0000000000640947 */ /* 0x000fea0003800000 */
[----:B------:R-:W-:Y:S01]  /*0280*/  UMOV UR7, 0x400 ;  /* 0x0000040000077882 */ /* 0x000fe20000000000 */
[----:B------:R-:W-:Y:S01]  /*0290*/  UMOV UR5, 0x1 ;  /* 0x0000000100057882 */ /* 0x000fe20000000000 */
[----:B------:R-:W-:Y:S02]  /*02a0*/  ULEA UR7, UR12, UR7, 0x18 ;  /* 0x000000070c077291 */ /* 0x000fe4000f8ec0ff */
[----:B------:R-:W-:-:S04]  /*02b0*/  UIADD3 UR8, UPT, UPT, -UR5, 0x100000, URZ ;  /* 0x0010000005087890 */ /* 0x000fc8000fffe1ff */
[----:B------:R-:W-:Y:S02]  /*02c0*/  USHF.L.U32 UR9, UR8, 0xb, URZ ;  /* 0x0000000b08097899 */ /* 0x000fe400080006ff */
[----:B------:R-:W-:Y:S01]  /*02d0*/  USHF.L.U32 UR8, UR8, 0x1, URZ ;  /* 0x0000000108087899 */ /* 0x000fe200080006ff */
[----:B------:R-:W-:Y:S01]  /*02e0*/  UMOV UR6, 0x400 ;  /* 0x0000040000067882 */ /* 0x000fe20000000000 */
[----:B------:R-:W-:Y:S01]  /*02f0*/  UMOV UR4, 0x8 ;  /* 0x0000000800047882 */ /* 0x000fe20000000000 */
[----:B------:R-:W-:Y:S02]  /*0300*/  ULEA UR6, UR12, UR6, 0x18 ;  /* 0x000000060c067291 */ /* 0x000fe4000f8ec0ff */
[----:B------:R-:W-:-:S04]  /*0310*/  UIADD3 UR10, UPT, UPT, -UR5, 0x100000, URZ ;  /* 0x00100000050a7890 */ /* 0x000fc8000fffe1ff */
[----:B------:R-:W-:Y:S02]  /*0320*/  USHF.L.U32 UR11, UR10, 0xb, URZ ;  /* 0x0000000b0a0b7899 */ /* 0x000fe400080006ff */
[----:B------:R-:W-:Y:S02]  /*0330*/  USHF.L.U32 UR10, UR10, 0x1, URZ ;  /* 0x000000010a0a7899 */ /* 0x000fe400080006ff */
[----:B------:R-:W-:-:S04]  /*0340*/  UIADD3 UR4, UPT, UPT, -UR4, 0x100000, URZ ;  /* 0x0010000004047890 */ /* 0x000fc8000fffe1ff */
[----:B------:R-:W-:Y:S02]  /*0350*/  USHF.L.U32 UR5, UR4, 0xb, URZ ;  /* 0x0000000b04057899 */ /* 0x000fe400080006ff */
[----:B------:R-:W-:Y:S01]  /*0360*/  USHF.L.U32 UR4, UR4, 0x1, URZ ;  /* 0x0000000104047899 */ /* 0x000fe200080006ff */
[----:B------:R-:W1:Y:S02]  /*0370*/  FENCE.VIEW.ASYNC.S ;  /* 0x00000000000073c6 */ /* 0x000e640000000000 */
[----:B-1----:R1:W2:Y:S01]  /*0380*/  SYNCS.EXCH.64 URZ, [UR7], UR8 ;  /* 0x0000000807ff75b2 */ /* 0x0022a20008000100 */
[----:B------:R1:W3:Y:S01]  /*0390*/  SYNCS.EXCH.64 URZ, [UR7+0x8], UR8 ;  /* 0x0000080807ff75b2 */ /* 0x0002e20008000100 */
[----:B------:R1:W4:Y:S01]  /*03a0*/  SYNCS.EXCH.64 URZ, [UR7+0x10], UR8 ;  /* 0x0000100807ff75b2 */ /* 0x0003220008000100 */
[----:B------:R1:W5:Y:S01]  /*03b0*/  SYNCS.EXCH.64 URZ, [UR7+0x18], UR8 ;  /* 0x0000180807ff75b2 */ /* 0x0003620008000100 */
[----:B------:R1:W1:Y:S01]  /*03c0*/  SYNCS.EXCH.64 URZ, [UR7+0x20], UR8 ;  /* 0x0000200807ff75b2 */ /* 0x0002620008000100 */
[----:B------:R1:W1:Y:S01]  /*03d0*/  SYNCS.EXCH.64 URZ, [UR7+0x28], UR8 ;  /* 0x0000280807ff75b2 */ /* 0x0002620008000100 */
[----:B------:R1:W1:Y:S03]  /*03e0*/  SYNCS.EXCH.64 URZ, [UR6+0x30], UR10 ;  /* 0x0000300a06ff75b2 */ /* 0x0002660008000100 */
[----:B------:R1:W1:Y:S01]  /*03f0*/  SYNCS.EXCH.64 URZ, [UR6+0x38], UR4 ;  /* 0x0000380406ff75b2 */ /* 0x0002620008000100 */
[----:B------:R-:W-:Y:S01]  /*0400*/  NOP ;  /* 0x0000000000007918 */ /* 0x000fe20000000000 */
.L_x_1:
[----:B------:R-:W-:Y:S05]  /*0410*/  @P0 BRA `(.L_x_2) ;  /* 0x0000000000280947 */ /* 0x000fea0003800000 */
[----:B-1----:R-:W-:Y:S01]  /*0420*/  UMOV UR5, 0x400 ;  /* 0x0000040000057882 */ /* 0x002fe20000000000 */
[----:B------:R-:W-:Y:S01]  /*0430*/  UMOV UR4, 0x20 ;  /* 0x0000002000047882 */ /* 0x000fe20000000000 */
[----:B------:R-:W-:Y:S02]  /*0440*/  ULEA UR5, UR12, UR5, 0x18 ;  /* 0x000000050c057291 */ /* 0x000fe4000f8ec0ff */
[----:B------:R-:W-:-:S04]  /*0450*/  UIADD3 UR6, UPT, UPT, -UR4, 0x100000, URZ ;  /* 0x0010000004067890 */ /* 0x000fc8000fffe1ff */
[----:B------:R-:W-:Y:S02]  /*0460*/  USHF.L.U32 UR7, UR6, 0xb, URZ ;  /* 0x0000000b06077899 */ /* 0x000fe400080006ff */
[----:B------:R-:W-:Y:S01]  /*0470*/  USHF.L.U32 UR6, UR6, 0x1, URZ ;  /* 0x0000000106067899 */ /* 0x000fe200080006ff */
[----:B------:R-:W-:Y:S01]  /*0480*/  ELECT P0, URZ, PT ;  /* 0x0000000000ff782f */ /* 0x000fe20003800000 */
[----:B------:R-:W1:Y:S10]  /*0490*/  FENCE.VIEW.ASYNC.S ;  /* 0x00000000000073c6 */ /* 0x000e740000000000 */
[----:B-1----:R1:W5:Y:S01]  /*04a0*/  SYNCS.EXCH.64 URZ, [UR5+0x40], UR6 ;  /* 0x0000400605ff75b2 */ /* 0x0023620008000100 */
[----:B------:R-:W-:Y:S01]  /*04b0*/  NOP ;  /* 0x0000000000007918 */ /* 0x000fe20000000000 */
.L_x_2:
[----:B------:R-:W-:Y:S01]  /*04c0*/  NOP ;  /* 0x0000000000007918 */ /* 0x000fe20000000000 */
[----:B------:R-:W-:Y:S01]  /*04d0*/  NOP ;  /* 0x0000000000007918 */ /* 0x000fe20000000000 */
[----:B------:R-:W-:Y:S05]  /*04e0*/  BRA.U !UP4, `(.L_x_3) ;  /* 0x000000010c087547 */ /* 0x000fea000b800000 */
[----:B-12345:R-:W-:Y:S01]  /*04f0*/  UCGABAR_ARV ;  /* 0x00000000000079c7 */ /* 0x03efe20008000000 */
[----:B------:R-:W-:Y:S05]  /*0500*/  BRA `(.L_x_4) ;  /* 0x0000000000047947 */ /* 0x000fea0003800000 */
.L_x_3:
[----:B-12345:R-:W-:Y:S01]  /*0510*/  NOP ;  /* 0x0000000000007918 */ /* 0x03efe20000000000 */
.L_x_4:
[----:B------:R-:W-:Y:S01]  /*0520*/  USHF.L.U32 UR41, UR31, 0x7, URZ ;  /* 0x000000071f297899 */ /* 0x000fe200080006ff */
[----:B------:R-:W-:Y:S05]  /*0530*/  BRA.U !UP4, `(.L_x_5) ;  /* 0x000000010c0c7547 */ /* 0x000fea000b800000 */
[----:B------:R-:W-:Y:S01]  /*0540*/  UCGABAR_WAIT ;  /* 0x0000000000007dc7 */ /* 0x000fe20008000000 */
[----:B------:R-:W-:Y:S01]  /*0550*/  CCTL.IVALL ;  /* 0x00000000ff00798f */ /* 0x000fe20002000000 */
[----:B------:R-:W-:Y:S05]  /*0560*/  BRA `(.L_x_6) ;  /* 0x0000000000047947 */ /* 0x000fea0003800000 */
.L_x_5:
[----:B------:R-:W-:Y:S06]  /*0570*/  BAR.SYNC.DEFER_BLOCKING 0x0 ;  /* 0x0000000000007b1d */ /* 0x000fec0000010000 */
.L_x_6:
[----:B------:R-:W1:Y:S01]  /*0580*/  LDCU.U8 UR23, c[0x0][0x6c8] ;  /* 0x0000d900ff1777ac */ /* 0x000e620008000000 */
[----:B------:R-:W2:Y:S01]  /*0590*/  LDCU.U8 UR22, c[0x0][0x6c9] ;  /* 0x0000d920ff1677ac */ /* 0x000ea20008000000 */
[----:B------:R-:W3:Y:S01]  /*05a0*/  LDCU.U8 UR21, c[0x0][0x6d4] ;  /* 0x0000da80ff1577ac */ /* 0x000ee20008000000 */
[----:B------:R-:W4:Y:S01]  /*05b0*/  LDCU.U8 UR15, c[0x0][0x6d5] ;  /* 0x0000daa0ff0f77ac */ /* 0x000f220008000000 */
[----:B------:R-:W5:Y:S01]  /*05c0*/  LDCU.U8 UR14, c[0x0][0x6e0] ;  /* 0x0000dc00ff0e77ac */ /* 0x000f620008000000 */
[----:B------:R-:W1:Y:S01]  /*05d0*/  LDCU.U8 UR13, c[0x0][0x6e1] ;  /* 0x0000dc20ff0d77ac */ /* 0x000e620008000000 */
[----:B------:R-:W-:Y:S01]  /*05e0*/  UIADD3 UR28, UPT, UPT, -UR29, UR12, URZ ;  /* 0x0000000c1d1c7290 */ /* 0x000fe2000fffe1ff */
[----:B------:R-:W-:Y:S05]  /*05f0*/  @P1 BRA `(.L_x_7) ;  /* 0x0000000800a81947 */ /* 0x000fea0003800000 */
[----:B------:R-:W5:Y:S01]  /*0600*/  S2UR UR40, SR_CTAID.Z ;  /* 0x00000000002879c3 */ /* 0x000f620000002700 */
[----:B------:R-:W-:Y:S01]  /*0610*/  UMOV UR39, 0x1 ;  /* 0x0000000100277882 */ /* 0x000fe20000000000 */
[----:B------:R-:W-:Y:S01]  /*0620*/  UMOV UR38, URZ ;  /* 0x000000ff00267c82 */ /* 0x000fe20008000000 */
[----:B-----5:R-:W-:-:S09]  /*0630*/  UISETP.GT.U32.AND UP0, UPT, UR40, 0xff, UPT ;  /* 0x000000ff2800788c */ /* 0x020fd2000bf04070 */
[----:B------:R-:W-:Y:S05]  /*0640*/  BRA.U UP0, `(.L_x_8) ;  /* 0x0000000900407547 */ /* 0x000fea000b800000 */
[----:B------:R-:W5:Y:S01]  /*0650*/  LDCU.64 UR4, c[0x0][0x6c0] ;  /* 0x0000d800ff0477ac */ /* 0x000f620008000a00 */
[----:B------:R-:W4:Y:S01]  /*0660*/  S2UR UR35, SR_CgaCtaId ;  /* 0x00000000002379c3 */ /* 0x000f220000008800 */
[----:B------:R-:W3:Y:S01]  /*0670*/  LDCU UR8, c[0x0][0x6d0] ;  /* 0x0000da00ff0877ac */ /* 0x000ee20008000800 */
[----:B------:R-:W2:Y:S01]  /*0680*/  LDCU UR10, c[0x0][0x374] ;  /* 0x00006e80ff0a77ac */ /* 0x000ea20008000800 */
[----:B------:R-:W1:Y:S01]  /*0690*/  LDCU.64 UR50, c[0x0][0x348] ;  /* 0x00006900ff3277ac */ /* 0x000e620008000a00 */
[----:B------:R-:W-:Y:S01]  /*06a0*/  UMOV UR38, URZ ;  /* 0x000000ff00267c82 */ /* 0x000fe20008000000 */
[----:B------:R-:W-:Y:S01]  /*06b0*/  UMOV UR39, 0x1 ;  /* 0x0000000100277882 */ /* 0x000fe20000000000 */
[----:B-----5:R-:W-:-:S04]  /*06c0*/  UIMAD.WIDE.U32 UR6, UR40, UR5, URZ ;  /* 0x00000005280672a5 */ /* 0x020fc8000f8e00ff */
[----:B------:R-:W-:-:S04]  /*06d0*/  UIADD3 UR5, UPT, UPT, UR40, -UR7, URZ ;  /* 0x8000000728057290 */ /* 0x000fc8000fffe0ff */
[----:B-1----:R-:W-:-:S04]  /*06e0*/  USHF.R.U32.HI UR5, URZ, UR23, UR5 ;  /* 0x00000017ff057299 */ /* 0x002fc80008011605 */
[----:B------:R-:W-:-:S04]  /*06f0*/  UIADD3 UR5, UPT, UPT, UR7, UR5, URZ ;  /* 0x0000000507057290 */ /* 0x000fc8000fffe0ff */
[----:B--2---:R-:W-:-:S04]  /*0700*/  USHF.R.U32.HI UR6, URZ, UR22, UR5 ;  /* 0x00000016ff067299 */ /* 0x004fc80008011605 */
[----:B------:R-:W-:-:S04]  /*0710*/  UIADD3 UR6, UPT, UPT, -UR6, URZ, URZ ;  /* 0x000000ff06067290 */ /* 0x000fc8000fffe1ff */
[----:B------:R-:W-:Y:S01]  /*0720*/  UIMAD UR6, UR6, UR4, UR40 ;  /* 0x00000004060672a4 */ /* 0x000fe2000f8e0228 */
[----:B------:R-:W1:Y:S03]  /*0730*/  LDCU.64 UR4, c[0x0][0x6d8] ;  /* 0x0000db00ff0477ac */ /* 0x000e660008000a00 */
[----:B---3--:R-:W-:-:S04]  /*0740*/  UIMAD.WIDE.U32 UR8, UR6, UR8, URZ ;  /* 0x00000008060872a5 */ /* 0x008fc8000f8e00ff */
[----:B------:R-:W-:-:S04]  /*0750*/  UIADD3 UR7, UPT, UPT, UR6, -UR9, URZ ;  /* 0x8000000906077290 */ /* 0x000fc8000fffe0ff */
[----:B------:R-:W-:-:S04]  /*0760*/  USHF.R.U32.HI UR7, URZ, UR21, UR7 ;  /* 0x00000015ff077299 */ /* 0x000fc80008011607 */
[----:B------:R-:W-:Y:S01]  /*0770*/  UIADD3 UR7, UPT, UPT, UR9, UR7, URZ ;  /* 0x0000000709077290 */ /* 0x000fe2000fffe0ff */
[----:B------:R-:W2:Y:S03]  /*0780*/  LDCU UR9, c[0x0][0x370] ;  /* 0x00006e00ff0977ac */ /* 0x000ea60008000800 */
[----:B----4-:R-:W-:Y:S01]  /*0790*/  USHF.R.U32.HI UR7, URZ, UR15, UR7 ;  /* 0x0000000fff077299 */ /* 0x010fe20008011607 */
[----:B------:R-:W3:Y:S03]  /*07a0*/  LDCU UR8, c[0x0][0x378] ;  /* 0x00006f00ff0877ac */ /* 0x000ee60008000800 */
[----:B-1----:R-:W-:-:S07]  /*07b0*/  UIMAD.WIDE.U32 UR16, UR7, UR5, URZ ;  /* 0x00000005071072a5 */ /* 0x002fce000f8e00ff */
[----:B------:R-:W-:Y:S01]  /*07c0*/  UMOV UR5, UR17 ;  /* 0x0000001100057c82 */ /* 0x000fe20008000000 */
[----:B--2---:R-:W-:Y:S02]  /*07d0*/  UIMAD UR9, UR10, UR9, URZ ;  /* 0x000000090a0972a4 */ /* 0x004fe4000f8e02ff */
[----:B------:R-:W-:-:S04]  /*07e0*/  UIADD3 UR12, UPT, UPT, UR7, -UR5, URZ ;  /* 0x80000005070c7290 */ /* 0x000fc8000fffe0ff */
[----:B------:R-:W-:Y:S02]  /*07f0*/  USHF.R.U32.HI UR12, URZ, UR14, UR12 ;  /* 0x0000000eff0c7299 */ /* 0x000fe4000801160c */
[----:B---3--:R-:W-:Y:S02]  /*0800*/  UIMAD UR37, UR9, UR8, URZ ;  /* 0x00000008092572a4 */ /* 0x008fe4000f8e02ff */
[----:B------:R-:W-:Y:S01]  /*0810*/  UIADD3 UR12, UPT, UPT, UR5, UR12, URZ ;  /* 0x0000000c050c7290 */ /* 0x000fe2000fffe0ff */
[----:B------:R-:W1:Y:S03]  /*0820*/  LDCU UR5, c[0x0][0x6cc] ;  /* 0x0000d980ff0577ac */ /* 0x000e660008000800 */
[----:B------:R-:W-:Y:S02]  /*0830*/  USHF.R.U32.HI UR12, URZ, UR13, UR12 ;  /* 0x0000000dff0c7299 */ /* 0x000fe4000801160c */
[----:B------:R-:W-:-:S02]  /*0840*/  ULEA.HI UR37, UR37, UR37, URZ, 0x1 ;  /* 0x0000002525257291 */ /* 0x000fc4000f8f08ff */
[----:B------:R-:W-:Y:S01]  /*0850*/  UIADD3 UR12, UPT, UPT, -UR12, URZ, URZ ;  /* 0x000000ff0c0c7290 */ /* 0x000fe2000fffe1ff */
[----:B------:R-:W-:Y:S01]  /*0860*/  UMOV UR8, 0x400 ;  /* 0x0000040000087882 */ /* 0x000fe20000000000 */
[----:B------:R-:W-:Y:S02]  /*0870*/  USHF.R.S32.HI UR37, URZ, 0x1, UR37 ;  /* 0x00000001ff257899 */ /* 0x000fe40008011425 */
[----:B------:R-:W-:Y:S02]  /*0880*/  UIMAD UR12, UR12, UR4, UR7 ;  /* 0x000000040c0c72a4 */ /* 0x000fe4000f8e0207 */
[----:B------:R-:W-:Y:S02]  /*0890*/  UIADD3 UR4, UPT, UPT, -UR7, URZ, URZ ;  /* 0x000000ff07047290 */ /* 0x000fe4000fffe1ff */
[----:B------:R-:W-:Y:S02]  /*08a0*/  ULEA UR35, UR35, UR8, 0x18 ;  /* 0x0000000823237291 */ /* 0x000fe4000f8ec0ff */
[----:B-1----:R-:W-:-:S12]  /*08b0*/  UIMAD UR5, UR4, UR5, UR6 ;  /* 0x00000005040572a4 */ /* 0x002fd8000f8e0206 */
.L_x_13:
[----:B------:R-:W-:Y:S02]  /*08c0*/  USHF.L.U32 UR4, UR39, 0x1f, URZ ;  /* 0x0000001f27047899 */ /* 0x000fe400080006ff */
[----:B------:R-:W-:Y:S02]  /*08d0*/  ULEA UR6, UR38, UR35, 0x3 ;  /* 0x0000002326067291 */ /* 0x000fe4000f8e18ff */
[----:B------:R-:W-:Y:S02]  /*08e0*/  UIADD3 UR46, UP2, UPT, UR50, 0xc0, URZ ;  /* 0x000000c0322e7890 */ /* 0x000fe4000ff5e0ff */
[----:B------:R-:W-:Y:S01]  /*08f0*/  MOV R0, UR4 ;  /* 0x0000000400007c02 */ /* 0x000fe20008000f00 */
[----:B------:R-:W-:Y:S02]  /*0900*/  UIADD3 UR4, UPT, UPT, UR5, UR5, URZ ;  /* 0x0000000505047290 */ /* 0x000fe4000fffe0ff */
[----:B------:R-:W-:Y:S02]  /*0910*/  UIADD3 UR48, UP3, UPT, UR50, 0x40, URZ ;  /* 0x0000004032307890 */ /* 0x000fe4000ff7e0ff */
[----:B------:R-:W-:Y:S01]  /*0920*/  ULOP3.LUT UR5, UR4, UR31, URZ, 0xfc, !UPT ;  /* 0x0000001f04057292 */ /* 0x000fe2000f8efcff */
[----:B-1----:R1:W2:Y:S01]  /*0930*/  SYNCS.PHASECHK.TRANS64.TRYWAIT P1, [UR6+0x18], R0 ;  /* 0x00001800ff0075a7 */ /* 0x0022a20008021106 */
[----:B------:R-:W-:-:S02]  /*0940*/  UIADD3 UR44, UP1, UPT, UR50, 0x140, URZ ;  /* 0x00000140322c7890 */ /* 0x000fc4000ff3e0ff */
[----:B------:R-:W-:Y:S02]  /*0950*/  ULEA.HI UR4, UR4, UR5, URZ, 0x1 ;  /* 0x0000000504047291 */ /* 0x000fe4000f8f08ff */
[----:B------:R-:W-:Y:S02]  /*0960*/  UIADD3 UR42, UP0, UPT, UR50, 0x1c0, URZ ;  /* 0x000001c0322a7890 */ /* 0x000fe4000ff1e0ff */
[----:B------:R-:W-:Y:S02]  /*0970*/  ULOP3.LUT UR6, UR4, 0xfffffffe, URZ, 0xc0, !UPT ;  /* 0xfffffffe04067892 */ /* 0x000fe4000f8ec0ff */
[----:B------:R-:W-:Y:S02]  /*0980*/  USHF.R.S32.HI UR4, URZ, 0x1, UR4 ;  /* 0x00000001ff047899 */ /* 0x000fe40008011404 */
[----:B------:R-:W-:Y:S02]  /*0990*/  UISETP.NE.AND UP4, UPT, UR5, UR6, UPT ;  /* 0x000000060500728c */ /* 0x000fe4000bf85270 */
[----:B------:R-:W-:-:S02]  /*09a0*/  UIADD3 UR27, UPT, UPT, UR4, -0x1, URZ ;  /* 0xffffffff041b7890 */ /* 0x000fc4000fffe0ff */
[----:B------:R-:W-:Y:S02]  /*09b0*/  UISETP.LT.AND UP4, UPT, UR5, URZ, UP4 ;  /* 0x000000ff0500728c */ /* 0x000fe4000a781270 */
[----:B------:R-:W-:Y:S02]  /*09c0*/  ULEA UR7, UR12, UR41, 0x8 ;  /* 0x000000290c077291 */ /* 0x000fe4000f8e40ff */
[----:B------:R-:W-:Y:S02]  /*09d0*/  UIADD3.X UR47, UPT, UPT, URZ, UR51, URZ, UP2, !UPT ;  /* 0x00000033ff2f7290 */ /* 0x000fe400097fe4ff */
[----:B------:R-:W-:Y:S02]  /*09e0*/  UIADD3 UR12, UPT, UPT, UR28, UR12, UR12 ;  /* 0x0000000c1c0c7290 */ /* 0x000fe4000fffe00c */
[----:B------:R-:W-:Y:S02]  /*09f0*/  UIADD3.X UR49, UPT, UPT, URZ, UR51, URZ, UP3, !UPT ;  /* 0x00000033ff317290 */ /* 0x000fe40009ffe4ff */
[----:B------:R-:W-:-:S02]  /*0a00*/  UIADD3.X UR45, UPT, UPT, URZ, UR51, URZ, UP1, !UPT ;  /* 0x00000033ff2d7290 */ /* 0x000fc40008ffe4ff */
[----:B------:R-:W-:Y:S02]  /*0a10*/  @!UP4 UIADD3 UR27, UPT, UPT, UR4, URZ, URZ ;  /* 0x000000ff041bc290 */ /* 0x000fe4000fffe0ff */
[----:B------:R-:W-:Y:S02]  /*0a20*/  UIADD3.X UR43, UPT, UPT, URZ, UR51, URZ, UP0, !UPT ;  /* 0x00000033ff2b7290 */ /* 0x000fe400087fe4ff */
[----:B------:R-:W-:Y:S02]  /*0a30*/  UIADD3 UR20, UPT, UPT, UR27, UR27, URZ ;  /* 0x0000001b1b147290 */ /* 0x000fe4000fffe0ff */
[----:B------:R-:W-:Y:S02]  /*0a40*/  ULEA UR27, UR27, UR41, 0x8 ;  /* 0x000000291b1b7291 */ /* 0x000fe4000f8e40ff */
[----:B------:R-:W-:Y:S02]  /*0a50*/  ULOP3.LUT UR20, UR20, UR31, URZ, 0xfc, !UPT ;  /* 0x0000001f14147292 */ /* 0x000fe4000f8efcff */
[----:B------:R-:W-:Y:S01]  /*0a60*/  UISETP.NE.AND UP2, UPT, UR31, URZ, UPT ;  /* 0x000000ff1f00728c */ /* 0x000fe2000bf45270 */
[----:B------:R-:W-:Y:S01]  /*0a70*/  UMOV UR36, URZ ;  /* 0x000000ff00247c82 */ /* 0x000fe20008000000 */
[----:B------:R-:W-:Y:S01]  /*0a80*/  UMOV UR18, URZ ;  /* 0x000000ff00127c82 */ /* 0x000fe20008000000 */
[----:B-1----:R-:W-:-:S02]  /*0a90*/  UMOV UR10, URZ ;  /* 0x000000ff000a7c82 */ /* 0x002fc40008000000 */
.L_x_12:
[----:B---3--:R-:W-:Y:S01]  /*0aa0*/  ULEA UR25, UR38, UR35, 0x3 ;  /* 0x0000002326197291 */ /* 0x008fe2000f8e18ff */
[----:B-12---:R-:W-:Y:S11]  /*0ab0*/  @P1 BRA `(.L_x_9) ;  /* 0x0000000000101947 */ /* 0x006ff60003800000 */
[----:B------:R-:W-:-:S06]  /*0ac0*/  USHF.L.U32 UR4, UR39, 0x1f, URZ ;  /* 0x0000001f27047899 */ /* 0x000fcc00080006ff */
[----:B------:R-:W-:-:S04]  /*0ad0*/  MOV R0, UR4 ;  /* 0x0000000400007c02 */ /* 0x000fc80008000f00 */
[----:B------:R-:W1:Y:S02]  /*0ae0*/  SYNCS.PHASECHK.TRANS64.TRYWAIT P0, [UR25+0x18], R0 ;  /* 0x00001800ff0075a7 */ /* 0x000e640008001119 */
[----:B-1----:R-:W-:Y:S05]  /*0af0*/  @!P0 BRA `(.L_x_10) ;  /* 0x0000003c00dc8947 */ /* 0x002fea0003800000 */
.L_x_9:
[----:B------:R-:W-:Y:S05]  /*0b00*/  BRA.U UP2, `(.L_x_11) ;  /* 0x00000001020c7547 */ /* 0x000fea000b800000 */
[----:B------:R-:W-:-:S13]  /*0b10*/  ELECT P0, URZ, PT ;  /* 0x0000000000ff782f */ /* 0x000fda0003800000 */
[----:B-1----:R-:W-:-:S04]  /*0b20*/  @P0 MOV R0, 0x11800 ;  /* 0x0001180000000802 */ /* 0x002fc80000000f00 */
[----:B------:R2:W-:Y:S03]  /*0b30*/  @P0 SYNCS.ARRIVE.TRANS64 RZ, [UR25], R0 ;  /* 0x00000000ffff09a7 */ /* 0x0005e60008000019 */
.L_x_11:
[----:B------:R-:W-:Y:S01]  /*0b40*/  ULEA UR24, UR38, UR35, 0xe ;  /* 0x0000002326187291 */ /* 0x000fe2000f8e70ff */
[----:B------:R-:W-:Y:S01]  /*0b50*/  PLOP3.LUT P1, PT, PT, PT, PT, 0x80, 0x8 ;  /* 0x000000000008781c */ /* 0x000fe20003f2f070 */
[----:B------:R-:W-:Y:S02]  /*0b60*/  ULEA UR4, UR38, UR35, 0xe ;  /* 0x0000002326047291 */ /* 0x000fe4000f8e70ff */
[----:B------:R-:W-:Y:S02]  /*0b70*/  ULEA UR16, UR38, UR35, 0xa ;  /* 0x0000002326107291 */ /* 0x000fe4000f8e50ff */
[----:B------:R-:W-:Y:S02]  /*0b80*/  ULEA UR8, UR38, UR28, 0x1 ;  /* 0x0000001c26087291 */ /* 0x000fe4000f8e08ff */
[----:B------:R-:W-:Y:S02]  /*0b90*/  UIADD3 UR38, UPT, UPT, UR38, 0x1, URZ ;  /* 0x0000000126267890 */ /* 0x000fe4000fffe0ff */
[----:B------:R-:W-:-:S02]  /*0ba0*/  UISETP.GT.U32.AND UP0, UPT, UR36, 0x1e, UPT ;  /* 0x0000001e2400788c */ /* 0x000fc4000bf04070 */
[----:B------:R-:W-:Y:S02]  /*0bb0*/  UISETP.NE.AND UP1, UPT, UR38, 0x3, UPT ;  /* 0x000000032600788c */ /* 0x000fe4000bf25270 */
[----:B------:R-:W-:Y:S02]  /*0bc0*/  ULEA UR8, UR8, UR35, 0xa ;  /* 0x0000002308087291 */ /* 0x000fe4000f8e50ff */
[----:B------:R-:W-:Y:S01]  /*0bd0*/  USEL UR9, URZ, 0x1, UP1 ;  /* 0x00000001ff097887 */ /* 0x000fe20008800000 */
[----:B------:R-:W-:Y:S01]  /*0be0*/  PLOP3.LUT P0, PT, PT, PT, UP0, 0x80, 0x8 ;  /* 0x000000000008781c */ /* 0x000fe20003f0f008 */
[----:B------:R-:W-:Y:S02]  /*0bf0*/  USHF.L.U32 UR26, UR36, 0x7, URZ ;  /* 0x00000007241a7899 */ /* 0x000fe400080006ff */
[----:B------:R-:W-:Y:S02]  /*0c00*/  ULOP3.LUT UR39, UR39, UR9, URZ, 0x3c, !UPT ;  /* 0x0000000927277292 */ /* 0x000fe4000f8e3cff */
[----:B------:R-:W-:-:S02]  /*0c10*/  ULOP3.LUT UR25, UR25, 0xfefffff8, URZ, 0xc0, !UPT ;  /* 0xfefffff819197892 */ /* 0x000fc4000f8ec0ff */
[----:B------:R-:W-:Y:S02]  /*0c20*/  UIADD3 UR24, UPT, UPT, UR24, 0x18400, URZ ;  /* 0x0001840018187890 */ /* 0x000fe4000fffe0ff */
[----:B------:R-:W-:Y:S02]  /*0c30*/  USEL UR38, UR38, URZ, UP1 ;  /* 0x000000ff26267287 */ /* 0x000fe40008800000 */
[----:B------:R-:W-:Y:S02]  /*0c40*/  UIADD3 UR4, UPT, UPT, UR4, 0x24400, URZ ;  /* 0x0002440004047890 */ /* 0x000fe4000fffe0ff */
[----:B------:R-:W-:Y:S02]  /*0c50*/  UIADD3 UR19, UPT, UPT, UR36, UR36, URZ ;  /* 0x0000002424137290 */ /* 0x000fe4000fffe0ff */
[----:B------:R-:W-:Y:S01]  /*0c60*/  UIADD3 UR16, UPT, UPT, UR16, 0x30400, URZ ;  /* 0x0003040010107890 */ /* 0x000fe2000fffe0ff */
[----:B------:R3:W-:Y:S01]  /*0c70*/  UTMALDG.2D.2CTA [UR24], [UR48], desc[URZ] ;  /* 0x0000ff18300075b4 */ /* 0x0007e20008209000 */
[----:B------:R-:W-:-:S02]  /*0c80*/  UIADD3 UR8, UPT, UPT, UR8, 0x31000, URZ ;  /* 0x0003100008087890 */ /* 0x000fc4000fffe0ff */
[----:B------:R-:W-:Y:S02]  /*0c90*/  @!UP0 USHF.L.U32 UR33, UR39, 0x1f, URZ ;  /* 0x0000001f27218899 */ /* 0x000fe400080006ff */
[----:B------:R-:W-:Y:S01]  /*0ca0*/  @!UP0 ULEA UR34, UR38, UR35, 0x3 ;  /* 0x0000002326228291 */ /* 0x000fe2000f8e18ff */
[----:B------:R-:W-:Y:S01]  /*0cb0*/  UMOV UR5, UR25 ;  /* 0x0000001900057c82 */ /* 0x000fe20008000000 */
[----:B------:R-:W-:Y:S01]  /*0cc0*/  UMOV UR6, UR26 ;  /* 0x0000001a00067c82 */ /* 0x000fe20008000000 */
[----:B------:R-:W-:Y:S01]  /*0cd0*/  UMOV UR17, UR25 ;  /* 0x0000001900117c82 */ /* 0x000fe20008000000 */
[----:B-12---:R-:W-:Y:S01]  /*0ce0*/  IMAD.U32 R0, RZ, RZ, UR33 ;  /* 0x00000021ff007e24 */ /* 0x006fe2000f8e00ff */
[----:B------:R-:W-:Y:S01]  /*0cf0*/  UMOV UR32, 0x30000 ;  /* 0x0003000000207882 */ /* 0x000fe20000000000 */
[----:B------:R-:W-:Y:S01]  /*0d00*/  UMOV UR9, UR25 ;  /* 0x0000001900097c82 */ /* 0x000fe20008000000 */
[----:B------:R-:W-:Y:S01]  /*0d10*/  UMOV UR11, UR19 ;  /* 0x00000013000b7c82 */ /* 0x000fe20008000000 */
[----:B------:R3:W-:Y:S01]  /*0d20*/  UTMALDG.2D.2CTA [UR4], [UR46], desc[URZ] ;  /* 0x0000ff042e0075b4 */ /* 0x0007e20008209000 */
[----:B------:R-:W-:-:S04]  /*0d30*/  UIADD3 UR36, UPT, UPT, UR36, 0x1, URZ ;  /* 0x0000000124247890 */ /* 0x000fc8000fffe0ff */
[----:B------:R-:W-:Y:S01]  /*0d40*/  UISETP.NE.AND UP0, UPT, UR36, 0x20, UPT ;  /* 0x000000202400788c */ /* 0x000fe2000bf05270 */
[----:B------:R3:W-:Y:S01]  /*0d50*/  UTMALDG.3D.2CTA [UR16], [UR44], desc[URZ] ;  /* 0x0000ff102c0075b4 */ /* 0x0007e20008211000 */
[----:B------:R3:W-:Y:S01]  /*0d60*/  UTMALDG.3D.MULTICAST.2CTA [UR8], [UR42], UR32, desc[URZ] ;  /* 0x0000ff082a0073b4 */ /* 0x0007e20008211820 */
[----:B------:R3:W1:Y:S06]  /*0d70*/  @!P0 SYNCS.PHASECHK.TRANS64.TRYWAIT P1, [UR34+0x18], R0 ;  /* 0x00001800ff0085a7 */ /* 0x00066c0008021122 */
[----:B------:R-:W-:Y:S05]  /*0d80*/  BRA.U UP0, `(.L_x_12) ;  /* 0xfffffffd00447547 */ /* 0x000fea000b83ffff */
[----:B---3--:R-:W2:Y:S01]  /*0d90*/  LDCU.64 UR4, c[0x0][0x6c0] ;  /* 0x0000d800ff0477ac */ /* 0x008ea20008000a00 */
[----:B------:R-:W-:-:S04]  /*0da0*/  UIADD3 UR40, UPT, UPT, UR37, UR40, URZ ;  /* 0x0000002825287290 */ /* 0x000fc8000fffe0ff */
[----:B------:R-:W-:Y:S02]  /*0db0*/  UISETP.GE.AND UP0, UPT, UR40, 0x100, UPT ;  /* 0x000001002800788c */ /* 0x000fe4000bf06270 */
[----:B--2---:R-:W-:Y:S01]  /*0dc0*/  UIMAD.WIDE.U32 UR6, UR40, UR5, URZ ;  /* 0x00000005280672a5 */ /* 0x004fe2000f8e00ff */
[----:B------:R-:W2:Y:S03]  /*0dd0*/  LDCU UR5, c[0x0][0x6d0] ;  /* 0x0000da00ff0577ac */ /* 0x000ea60008000800 */
[----:B------:R-:W-:-:S04]  /*0de0*/  UIADD3 UR6, UPT, UPT, UR40, -UR7, URZ ;  /* 0x8000000728067290 */ /* 0x000fc8000fffe0ff */
[----:B------:R-:W-:-:S04]  /*0df0*/  USHF.R.U32.HI UR6, URZ, UR23, UR6 ;  /* 0x00000017ff067299 */ /* 0x000fc80008011606 */
[----:B------:R-:W-:-:S04]  /*0e00*/  UIADD3 UR6, UPT, UPT, UR7, UR6, URZ ;  /* 0x0000000607067290 */ /* 0x000fc8000fffe0ff */
[----:B------:R-:W-:-:S04]  /*0e10*/  USHF.R.U32.HI UR6, URZ, UR22, UR6 ;  /* 0x00000016ff067299 */ /* 0x000fc80008011606 */
[----:B------:R-:W-:-:S04]  /*0e20*/  UIADD3 UR6, UPT, UPT, -UR6, URZ, URZ ;  /* 0x000000ff06067290 */ /* 0x000fc8000fffe1ff */
[----:B------:R-:W-:-:S04]  /*0e30*/  UIMAD UR6, UR4, UR6, UR40 ;  /* 0x00000006040672a4 */ /* 0x000fc8000f8e0228 */
[----:B--2---:R-:W-:Y:S01]  /*0e40*/  UIMAD.WIDE.U32 UR8, UR6, UR5, URZ ;  /* 0x00000005060872a5 */ /* 0x004fe2000f8e00ff */
[----:B------:R-:W2:Y:S03]  /*0e50*/  LDCU.64 UR4, c[0x0][0x6d8] ;  /* 0x0000db00ff0477ac */ /* 0x000ea60008000a00 */
[----:B------:R-:W-:-:S04]  /*0e60*/  UIADD3 UR7, UPT, UPT, UR6, -UR9, URZ ;  /* 0x8000000906077290 */ /* 0x000fc8000fffe0ff */
[----:B------:R-:W-:-:S04]  /*0e70*/  USHF.R.U32.HI UR7, URZ, UR21, UR7 ;  /* 0x00000015ff077299 */ /* 0x000fc80008011607 */
[----:B------:R-:W-:-:S04]  /*0e80*/  UIADD3 UR7, UPT, UPT, UR9, UR7, URZ ;  /* 0x0000000709077290 */ /* 0x000fc8000fffe0ff */
[----:B------:R-:W-:-:S04]  /*0e90*/  USHF.R.U32.HI UR12, URZ, UR15, UR7 ;  /* 0x0000000fff0c7299 */ /* 0x000fc80008011607 */
[----:B--2---:R-:W-:Y:S01]  /*0ea0*/  UIMAD.WIDE.U32 UR8, UR12, UR5, URZ ;  /* 0x000000050c0872a5 */ /* 0x004fe2000f8e00ff */
[----:B------:R-:W2:Y:S03]  /*0eb0*/  LDCU UR5, c[0x0][0x6cc] ;  /* 0x0000d980ff0577ac */ /* 0x000ea60008000800 */
[----:B------:R-:W-:Y:S02]  /*0ec0*/  UIADD3 UR7, UPT, UPT, UR12, -UR9, URZ ;  /* 0x800000090c077290 */ /* 0x000fe4000fffe0ff */
[----:B------:R-:W-:Y:S02]  /*0ed0*/  UIADD3 UR8, UPT, UPT, -UR12, URZ, URZ ;  /* 0x000000ff0c087290 */ /* 0x000fe4000fffe1ff */
[----:B------:R-:W-:-:S04]  /*0ee0*/  USHF.R.U32.HI UR7, URZ, UR14, UR7 ;  /* 0x0000000eff077299 */ /* 0x000fc80008011607 */
[----:B------:R-:W-:-:S04]  /*0ef0*/  UIADD3 UR7, UPT, UPT, UR9, UR7, URZ ;  /* 0x0000000709077290 */ /* 0x000fc8000fffe0ff */
[----:B------:R-:W-:Y:S02]  /*0f00*/  USHF.R.U32.HI UR7, URZ, UR13, UR7 ;  /* 0x0000000dff077299 */ /* 0x000fe40008011607 */
[----:B--2---:R-:W-:Y:S02]  /*0f10*/  UIMAD UR5, UR5, UR8, UR6 ;  /* 0x00000008050572a4 */ /* 0x004fe4000f8e0206 */
[----:B------:R-:W-:-:S04]  /*0f20*/  UIADD3 UR7, UPT, UPT, -UR7, URZ, URZ ;  /* 0x000000ff07077290 */ /* 0x000fc8000fffe1ff */
[----:B------:R-:W-:Y:S01]  /*0f30*/  UIMAD UR12, UR4, UR7, UR12 ;  /* 0x00000007040c72a4 */ /* 0x000fe2000f8e020c */
[----:B------:R-:W-:Y:S11]  /*0f40*/  BRA.U !UP0, `(.L_x_13) ;  /* 0xfffffff9085c7547 */ /* 0x000ff6000b83ffff */
.L_x_8:
[----:B------:R-:W5:Y:S01]  /*0f50*/  S2UR UR12, SR_CgaCtaId ;  /* 0x00000000000c79c3 */ /* 0x000f620000008800 */
[----:B------:R-:W-:Y:S02]  /*0f60*/  UISETP.NE.AND UP0, UPT, UR38, 0x2, UPT ;  /* 0x000000022600788c */ /* 0x000fe4000bf05270 */
[----:B------:R-:W-:Y:S01]  /*0f70*/  UIADD3 UR4, UPT, UPT, UR38, 0x2, URZ ;  /* 0x0000000226047890 */ /* 0x000fe2000fffe0ff */
[----:B------:R-:W-:-:S03]  /*0f80*/  UMOV UR5, 0x400 ;  /* 0x0000040000057882 */ /* 0x000fc60000000000 */
[----:B------:R-:W-:-:S04]  /*0f90*/  USEL UR4, UR4, 0x1, UP0 ;  /* 0x0000000104047887 */ /* 0x000fc80008000000 */
[----:B------:R-:W-:-:S04]  /*0fa0*/  UISETP.NE.AND UP0, UPT, UR4, 0x3, UPT ;  /* 0x000000030400788c */ /* 0x000fc8000bf05270 */
[----:B------:R-:W-:Y:S02]  /*0fb0*/  UISETP.EQ.XOR UP1, UPT, UR38, 0x2, !UP0 ;  /* 0x000000022600788c */ /* 0x000fe4000c722a70 */
[----:B------:R-:W-:Y:S02]  /*0fc0*/  USEL UR4, UR4, URZ, UP0 ;  /* 0x000000ff04047287 */ /* 0x000fe40008000000 */
[----:B------:R-:W-:Y:S02]  /*0fd0*/  USEL UR6, URZ, 0x1, !UP1 ;  /* 0x00000001ff067887 */ /* 0x000fe4000c800000 */
[----:B------:R-:W-:Y:S02]  /*0fe0*/  UISETP.NE.AND UP0, UPT, UR31, URZ, UPT ;  /* 0x000000ff1f00728c */ /* 0x000fe4000bf05270 */
[----:B------:R-:W-:Y:S02]  /*0ff0*/  ULOP3.LUT UR6, UR39, UR6, URZ, 0x3c, !UPT ;  /* 0x0000000627067292 */ /* 0x000fe4000f8e3cff */
[----:B-----5:R-:W-:-:S02]  /*1000*/  ULEA UR5, UR12, UR5, 0x18 ;  /* 0x000000050c057291 */ /* 0x020fc4000f8ec0ff */
[----:B------:R-:W-:Y:S02]  /*1010*/  USHF.L.U32 UR6, UR6, 0x1f, URZ ;  /* 0x0000001f06067899 */ /* 0x000fe400080006ff */
[----:B------:R-:W-:-:S04]  /*1020*/  ULEA UR4, UR4, UR5, 0x3 ;  /* 0x0000000504047291 */ /* 0x000fc8000f8e18ff */
[----:B------:R-:W-:-:S05]  /*1030*/  MOV R0, UR6 ;  /* 0x0000000600007c02 */ /* 0x000fca0008000f00 */
[----:B------:R-:W5:Y:S02]  /*1040*/  SYNCS.PHASECHK.TRANS64.TRYWAIT P0, [UR4+0x18], R0 ;  /* 0x00001800ff0075a7 */ /* 0x000f640008001104 */
[----:B-----5:R-:W-:Y:S05]  /*1050*/  @!P0 BRA `(.L_x_14) ;  /* 0x0000003800a48947 */ /* 0x020fea0003800000 */
.L_x_56:
[----:B------:R-:W-:Y:S05]  /*1060*/  BRA.U UP0, `(.L_x_7) ;  /* 0x00000001000c7547 */ /* 0x000fea000b800000 */
[----:B------:R-:W-:-:S13]  /*1070*/  ELECT P0, URZ, PT ;  /* 0x0000000000ff782f */ /* 0x000fda0003800000 */
[----:B-----5:R-:W-:-:S04]  /*1080*/  @P0 MOV R0, 0x11800 ;  /* 0x0001180000000802 */ /* 0x020fc80000000f00 */
[----:B------:R5:W-:Y:S03]  /*1090*/  @P0 SYNCS.ARRIVE.TRANS64 RZ, [UR4], R0 ;  /* 0x00000000ffff09a7 */ /* 0x000be60008000004 */
.L_x_7:
[----:B------:R-:W-:-:S13]  /*10a0*/  ISETP.NE.AND P0, PT, R65, 0x4, PT ;  /* 0x000000044100780c */ /* 0x000fda0003f05270 */
[----:B------:R-:W-:Y:S05]  /*10b0*/  @P0 BRA `(.L_x_15) ;  /* 0x0000000800dc0947 */ /* 0x000fea0003800000 */
[----:B------:R-:W5:Y:S01]  /*10c0*/  S2UR UR26, SR_CTAID.Z ;  /* 0x00000000001a79c3 */ /* 0x000f620000002700 */
[----:B------:R-:W-:Y:S01]  /*10d0*/  NOP ;  /* 0x0000000000007918 */ /* 0x000fe20000000000 */
[----:B-----5:R-:W-:Y:S01]  /*10e0*/  HFMA2 R3, -RZ, RZ, 0, 5.9604644775390625e-08 ;  /* 0x00000001ff037431 */ /* 0x020fe200000001ff */
[----:B------:R-:W-:-:S05]  /*10f0*/  UISETP.GT.U32.AND UP0, UPT, UR26, 0xff, UPT ;  /* 0x000000ff1a00788c */ /* 0x000fca000bf04070 */
[----:B------:R-:W-:Y:S06]  /*1100*/  BAR.SYNC.DEFER_BLOCKING 0x2, 0xa0 ;  /* 0x0082800000007b1d */ /* 0x000fec0000010000 */
[----:B------:R-:W-:Y:S05]  /*1110*/  BRA.U UP0, `(.L_x_16) ;  /* 0x0000000900847547 */ /* 0x000fea000b800000 */
[----:B------:R-:W-:Y:S01]  /*1120*/  UMOV UR4, 0x400 ;  /* 0x0000040000047882 */ /* 0x000fe20000000000 */
[----:B------:R-:W5:Y:S01]  /*1130*/  LDCU UR7, c[0x0][0x374] ;  /* 0x00006e80ff0777ac */ /* 0x000f620008000800 */
[----:B------:R-:W-:Y:S01]  /*1140*/  MOV R3, 0x1 ;  /* 0x0000000100037802 */ /* 0x000fe20000000f00 */
[----:B------:R-:W-:Y:S01]  /*1150*/  ULEA UR12, UR12, UR4, 0x18 ;  /* 0x000000040c0c7291 */ /* 0x000fe2000f8ec0ff */
[----:B------:R-:W5:Y:S01]  /*1160*/  LDCU UR4, c[0x0][0x370] ;  /* 0x00006e00ff0477ac */ /* 0x000f620008000800 */
[----:B------:R-:W4:Y:S07]  /*1170*/  LDCU UR38, c[0x0][0x378] ;  /* 0x00006f00ff2677ac */ /* 0x000f2e0008000800 */
[----:B------:R-:W3:Y:S01]  /*1180*/  LDS R0, [UR12+0x48] ;  /* 0x0000480cff007984 */ /* 0x000ee20008000800 */
[----:B------:R-:W-:Y:S01]  /*1190*/  UMOV UR40, 0x10c02000 ;  /* 0x10c0200000287882 */ /* 0x000fe20000000000 */
[----:B------:R-:W-:-:S02]  /*11a0*/  USEL UR6, URZ, 0x4000, UP6 ;  /* 0x00004000ff067887 */ /* 0x000fc4000b000000 */
[----:B------:R-:W-:Y:S02]  /*11b0*/  USEL UR40, UR40, 0x10c00000, !UP5 ;  /* 0x10c0000028287887 */ /* 0x000fe4000e800000 */
[----:B------:R-:W-:Y:S01]  /*11c0*/  ULOP3.LUT UR5, UR28, 0x1, URZ, 0x3c, !UPT ;  /* 0x000000011c057892 */ /* 0x000fe2000f8e3cff */
[----:B------:R-:W-:Y:S01]  /*11d0*/  UMOV UR32, 0x1 ;  /* 0x0000000100207882 */ /* 0x000fe20000000000 */
[----:B------:R-:W-:Y:S02]  /*11e0*/  UIADD3 UR40, UPT, UPT, UR6, UR40, URZ ;  /* 0x0000002806287290 */ /* 0x000fe4000fffe0ff */
[----:B-----5:R-:W-:Y:S02]  /*11f0*/  UIMAD UR4, UR7, UR4, URZ ;  /* 0x00000004070472a4 */ /* 0x020fe4000f8e02ff */
[----:B------:R-:W-:Y:S02]  /*1200*/  USHF.L.U32 UR5, UR32, UR5, URZ ;  /* 0x0000000520057299 */ /* 0x000fe400080006ff */
[----:B------:R-:W-:-:S02]  /*1210*/  USHF.L.U32 UR32, UR32, UR28, URZ ;  /* 0x0000001c20207299 */ /* 0x000fc400080006ff */
[----:B----4-:R-:W-:Y:S02]  /*1220*/  UIMAD UR38, UR4, UR38, URZ ;  /* 0x00000026042672a4 */ /* 0x010fe4000f8e02ff */
[----:B------:R-:W-:Y:S02]  /*1230*/  ULOP3.LUT UR32, UR5, 0xffff, UR32, 0xc8, !UPT ;  /* 0x0000ffff05207892 */ /* 0x000fe4000f8ec820 */
[----:B------:R-:W-:Y:S02]  /*1240*/  UIADD3 UR18, UPT, UPT, UR12, 0x31000, URZ ;  /* 0x000310000c127890 */ /* 0x000fe4000fffe0ff */
[----:B------:R-:W-:Y:S02]  /*1250*/  UIADD3 UR19, UPT, UPT, UR12, 0x30400, URZ ;  /* 0x000304000c137890 */ /* 0x000fe4000fffe0ff */
[----:B------:R-:W-:Y:S02]  /*1260*/  UIADD3 UR20, UPT, UPT, UR12, 0x18400, URZ ;  /* 0x000184000c147890 */ /* 0x000fe4000fffe0ff */
[----:B------:R-:W-:-:S02]  /*1270*/  UIADD3 UR24, UPT, UPT, UR12, 0x24400, URZ ;  /* 0x000244000c187890 */ /* 0x000fc4000fffe0ff */
[----:B------:R-:W-:Y:S02]  /*1280*/  USHF.R.U32.HI UR18, URZ, 0x4, UR18 ;  /* 0x00000004ff127899 */ /* 0x000fe40008011612 */
[----:B------:R-:W-:Y:S02]  /*1290*/  USHF.R.U32.HI UR19, URZ, 0x4, UR19 ;  /* 0x00000004ff137899 */ /* 0x000fe40008011613 */
[----:B------:R-:W-:Y:S02]  /*12a0*/  USHF.R.U32.HI UR20, URZ, 0x4, UR20 ;  /* 0x00000004ff147899 */ /* 0x000fe40008011614 */
[----:B------:R-:W-:Y:S02]  /*12b0*/  USHF.R.U32.HI UR24, URZ, 0x4, UR24 ;  /* 0x00000004ff187899 */ /* 0x000fe40008011618 */
[----:B------:R-:W-:Y:S02]  /*12c0*/  ULOP3.LUT UR18, UR18, 0x3fc0, URZ, 0xc0, !UPT ;  /* 0x00003fc012127892 */ /* 0x000fe4000f8ec0ff */
[----:B------:R-:W-:Y:S01]  /*12d0*/  ULOP3.LUT UR19, UR19, 0x3fc0, URZ, 0xc0, !UPT ;  /* 0x00003fc013137892 */ /* 0x000fe2000f8ec0ff */
[----:B---3--:R-:W-:Y:S01]  /*12e0*/  R2UR UR39, R0 ;  /* 0x00000000002772ca */ /* 0x008fe200000e0000 */
[----:B------:R-:W-:-:S02]  /*12f0*/  ULOP3.LUT UR20, UR20, 0x3fc0, URZ, 0xc0, !UPT ;  /* 0x00003fc014147892 */ /* 0x000fc4000f8ec0ff */
[----:B------:R-:W-:Y:S02]  /*1300*/  ULOP3.LUT UR24, UR24, 0x3fc0, URZ, 0xc0, !UPT ;  /* 0x00003fc018187892 */ /* 0x000fe4000f8ec0ff */
[----:B------:R-:W-:Y:S02]  /*1310*/  ULEA.HI UR38, UR38, UR38, URZ, 0x1 ;  /* 0x0000002626267291 */ /* 0x000fe4000f8f08ff */
[----:B------:R-:W-:Y:S02]  /*1320*/  UISETP.NE.AND UP0, UPT, UR31, URZ, UPT ;  /* 0x000000ff1f00728c */ /* 0x000fe4000bf05270 */
[----:B------:R-:W-:Y:S02]  /*1330*/  UIADD3 UR27, UPT, UPT, UR12, 0x30, URZ ;  /* 0x000000300c1b7890 */ /* 0x000fe4000fffe0ff */
[----:B------:R-:W-:Y:S02]  /*1340*/  ULOP3.LUT UR18, UR18, 0x10000, URZ, 0xfc, !UPT ;  /* 0x0001000012127892 */ /* 0x000fe4000f8efcff */
[----:B------:R-:W-:-:S02]  /*1350*/  UIADD3 UR10, UPT, UPT, UR39, 0x100, URZ ;  /* 0x00000100270a7890 */ /* 0x000fc4000fffe0ff */
[----:B------:R-:W-:Y:S02]  /*1360*/  UIADD3 UR8, UPT, UPT, UR39, 0x104, URZ ;  /* 0x0000010427087890 */ /* 0x000fe4000fffe0ff */
[----:B------:R-:W-:Y:S02]  /*1370*/  UIADD3 UR6, UPT, UPT, UR39, -0x7fffff00, URZ ;  /* 0x8000010027067890 */ /* 0x000fe4000fffe0ff */
[----:B------:R-:W-:Y:S02]  /*1380*/  UIADD3 UR4, UPT, UPT, UR39, -0x7ffffefc, URZ ;  /* 0x8000010427047890 */ /* 0x000fe4000fffe0ff */
[----:B------:R-:W-:Y:S02]  /*1390*/  UIADD3 UR11, UPT, UPT, UR39, 0x108, URZ ;  /* 0x00000108270b7890 */ /* 0x000fe4000fffe0ff */
[----:B------:R-:W-:Y:S02]  /*13a0*/  UIADD3 UR9, UPT, UPT, UR39, 0x110, URZ ;  /* 0x0000011027097890 */ /* 0x000fe4000fffe0ff */
[----:B------:R-:W-:-:S02]  /*13b0*/  UIADD3 UR7, UPT, UPT, UR39, -0x7ffffef8, URZ ;  /* 0x8000010827077890 */ /* 0x000fc4000fffe0ff */
[----:B------:R-:W-:Y:S02]  /*13c0*/  USHF.R.U32.HI UR33, URZ, 0x1, UR10 ;  /* 0x00000001ff217899 */ /* 0x000fe4000801160a */
[----:B------:R-:W-:Y:S02]  /*13d0*/  USHF.R.U32.HI UR25, URZ, 0x1, UR6 ;  /* 0x00000001ff197899 */ /* 0x000fe40008011606 */
[----:B------:R-:W-:Y:S02]  /*13e0*/  USHF.R.U32.HI UR17, URZ, 0x1, UR8 ;  /* 0x00000001ff117899 */ /* 0x000fe40008011608 */
[----:B------:R-:W-:Y:S02]  /*13f0*/  UIADD3 UR5, UPT, UPT, UR39, -0x7ffffef0, URZ ;  /* 0x8000011027057890 */ /* 0x000fe4000fffe0ff */
[----:B------:R-:W-:Y:S02]  /*1400*/  USHF.R.U32.HI UR16, URZ, 0x1, UR4 ;  /* 0x00000001ff107899 */ /* 0x000fe40008011604 */
[----:B------:R-:W-:-:S02]  /*1410*/  USHF.R.U32.HI UR52, URZ, 0x1a, UR11 ;  /* 0x0000001aff347899 */ /* 0x000fc4000801160b */
[----:B------:R-:W-:Y:S02]  /*1420*/  USHF.R.U32.HI UR46, URZ, 0x1a, UR7 ;  /* 0x0000001aff2e7899 */ /* 0x000fe40008011607 */
[----:B------:R-:W-:Y:S02]  /*1430*/  USHF.R.U32.HI UR42, URZ, 0x1a, UR9 ;  /* 0x0000001aff2a7899 */ /* 0x000fe40008011609 */
[----:B------:R-:W-:Y:S02]  /*1440*/  ULOP3.LUT UR33, UR33, 0x60000000, URZ, 0xc0, !UPT ;  /* 0x6000000021217892 */ /* 0x000fe4000f8ec0ff */
[----:B------:R-:W-:Y:S02]  /*1450*/  ULOP3.LUT UR25, UR25, 0x60000000, URZ, 0xc0, !UPT ;  /* 0x6000000019197892 */ /* 0x000fe4000f8ec0ff */
[----:B------:R-:W-:Y:S02]  /*1460*/  ULOP3.LUT UR17, UR17, 0x60000000, URZ, 0xc0, !UPT ;  /* 0x6000000011117892 */ /* 0x000fe4000f8ec0ff */
[----:B------:R-:W-:-:S02]  /*1470*/  USHF.R.U32.HI UR41, URZ, 0x1a, UR5 ;  /* 0x0000001aff297899 */ /* 0x000fc40008011605 */
[----:B------:R-:W-:Y:S02]  /*1480*/  ULOP3.LUT UR16, UR16, 0x60000000, URZ, 0xc0, !UPT ;  /* 0x6000000010107892 */ /* 0x000fe4000f8ec0ff */
[----:B------:R-:W-:Y:S02]  /*1490*/  ULOP3.LUT UR52, UR33, 0x30, UR52, 0xf8, !UPT ;  /* 0x0000003021347892 */ /* 0x000fe4000f8ef834 */
[----:B------:R-:W-:Y:S02]  /*14a0*/  ULOP3.LUT UR46, UR25, 0x30, UR46, 0xf8, !UPT ;  /* 0x00000030192e7892 */ /* 0x000fe4000f8ef82e */
[----:B------:R-:W-:Y:S02]  /*14b0*/  ULOP3.LUT UR42, UR17, 0x30, UR42, 0xf8, !UPT ;  /* 0x00000030112a7892 */ /* 0x000fe4000f8ef82a */
[----:B------:R-:W-:Y:S02]  /*14c0*/  ULOP3.LUT UR41, UR16, 0x30, UR41, 0xf8, !UPT ;  /* 0x0000003010297892 */ /* 0x000fe4000f8ef829 */
[----:B------:R-:W-:-:S02]  /*14d0*/  ULOP3.LUT UR53, UR52, UR40, URZ, 0xfc, !UPT ;  /* 0x0000002834357292 */ /* 0x000fc4000f8efcff */
[----:B------:R-:W-:Y:S02]  /*14e0*/  ULOP3.LUT UR47, UR46, UR40, URZ, 0xfc, !UPT ;  /* 0x000000282e2f7292 */ /* 0x000fe4000f8efcff */
[----:B------:R-:W-:Y:S02]  /*14f0*/  ULOP3.LUT UR43, UR42, UR40, URZ, 0xfc, !UPT ;  /* 0x000000282a2b7292 */ /* 0x000fe4000f8efcff */
[----:B------:R-:W-:Y:S02]  /*1500*/  ULOP3.LUT UR41, UR41, UR40, URZ, 0xfc, !UPT ;  /* 0x0000002829297292 */ /* 0x000fe4000f8efcff */
[----:B------:R-:W-:Y:S02]  /*1510*/  ULOP3.LUT UR19, UR19, 0x10000, URZ, 0xfc, !UPT ;  /* 0x0001000013137892 */ /* 0x000fe4000f8efcff */
[----:B------:R-:W-:Y:S02]  /*1520*/  ULOP3.LUT UR20, UR20, 0x10000, URZ, 0xfc, !UPT ;  /* 0x0001000014147892 */ /* 0x000fe4000f8efcff */
[----:B------:R-:W-:-:S02]  /*1530*/  ULOP3.LUT UR24, UR24, 0x10000, URZ, 0xfc, !UPT ;  /* 0x0001000018187892 */ /* 0x000fc4000f8efcff */
[----:B------:R-:W-:Y:S02]  /*1540*/  USHF.R.S32.HI UR38, URZ, 0x1, UR38 ;  /* 0x00000001ff267899 */ /* 0x000fe40008011426 */
[----:B------:R-:W-:Y:S01]  /*1550*/  UISETP.NE.AND UP1, UPT, UR31, URZ, UPT ;  /* 0x000000ff1f00728c */ /* 0x000fe2000bf25270 */
[----:B------:R-:W-:Y:S01]  /*1560*/  UMOV UR37, URZ ;  /* 0x000000ff00257c82 */ /* 0x000fe20008000000 */
[----:B------:R-:W-:Y:S01]  /*1570*/  UMOV UR36, URZ ;  /* 0x000000ff00247c82 */ /* 0x000fe20008000000 */
[----:B------:R-:W-:Y:S01]  /*1580*/  UMOV UR52, URZ ;  /* 0x000000ff00347c82 */ /* 0x000fe20008000000 */
[----:B------:R-:W-:Y:S01]  /*1590*/  UMOV UR46, URZ ;  /* 0x000000ff002e7c82 */ /* 0x000fe20008000000 */
[----:B------:R-:W-:Y:S01]  /*15a0*/  UMOV UR42, URZ ;  /* 0x000000ff002a7c82 */ /* 0x000fe20008000000 */
[----:B------:R-:W-:-:S05]  /*15b0*/  UMOV UR40, URZ ;  /* 0x000000ff00287c82 */ /* 0x000fca0008000000 */
.L_x_24:
[----:B-1--4-:R-:W-:Y:S01]  /*15c0*/  PLOP3.LUT P1, PT, PT, PT, PT, 0x80, 0x8 ;  /* 0x000000000008781c */ /* 0x012fe20003f2f070 */
[----:B------:R-:W-:Y:S02]  /*15d0*/  UIADD3 UR26, UPT, UPT, UR38, UR26, URZ ;  /* 0x0000001a261a7290 */ /* 0x000fe4000fffe0ff */
[----:B------:R-:W-:Y:S01]  /*15e0*/  UPLOP3.LUT UP4, UPT, UPT, UPT, UPT, 0x40, 0x4 ;  /* 0x000000000004789c */ /* 0x000fe20003f8e870 */
[----:B---3--:R-:W-:Y:S10]  /*15f0*/  BRA.U UP0, `(.L_x_17) ;  /* 0x00000001001c7547 */ /* 0x008ff4000b800000 */
[----:B------:R-:W-:Y:S01]  /*1600*/  USHF.L.U32 UR16, UR37, 0x1f, URZ ;  /* 0x0000001f25107899 */ /* 0x000fe200080006ff */
[----:B------:R-:W-:Y:S01]  /*1610*/  SHF.L.U32 R2, R3, 0x1f, RZ ;  /* 0x0000001f03027819 */ /* 0x000fe200000006ff */
[----:B------:R-:W-:-:S04]  /*1620*/  ULEA UR17, UR36, UR12, 0x3 ;  /* 0x0000000c24117291 */ /* 0x000fc8000f8e18ff */
[----:B------:R-:W-:-:S05]  /*1630*/  MOV R0, UR16 ;  /* 0x0000001000007c02 */ /* 0x000fca0008000f00 */
[----:B------:R1:W3:Y:S01]  /*1640*/  SYNCS.PHASECHK.TRANS64.TRYWAIT P1, [UR17], R0 ;  /* 0x00000000ff0075a7 */ /* 0x0002e20008021111 */
[----:B------:R-:W4:Y:S02]  /*1650*/  SYNCS.PHASECHK.TRANS64.TRYWAIT P0, [UR12+0x38], R2 ;  /* 0x00003802ff0075a7 */ /* 0x000f24000800110c */
[----:B-1-34-:R-:W-:Y:S05]  /*1660*/  @!P0 BRA `(.L_x_18) ;  /* 0x0000003400408947 */ /* 0x01afea0003800000 */
.L_x_17:
[----:B------:R-:W-:-:S05]  /*1670*/  UMOV UR35, URZ ;  /* 0x000000ff00237c82 */ /* 0x000fca0008000000 */
.L_x_22:
[----:B---34-:R-:W-:Y:S05]  /*1680*/  BRA.U UP0, `(.L_x_19) ;  /* 0x0000000100cc7547 */ /* 0x018fea000b800000 */
[----:B------:R-:W-:Y:S02]  /*1690*/  USHF.L.U32 UR25, UR36, 0xa, URZ ;  /* 0x0000000a24197899 */ /* 0x000fe400080006ff */
[----:B------:R-:W-:Y:S02]  /*16a0*/  ULEA UR68, UR36, UR19, 0x6 ;  /* 0x0000001324447291 */ /* 0x000fe4000f8e30ff */
[----:B------:R-:W-:Y:S02]  /*16b0*/  UIADD3 UR16, UPT, UPT, UR25, 0x6, URZ ;  /* 0x0000000619107890 */ /* 0x000fe4000fffe0ff */
[----:B------:R-:W-:Y:S02]  /*16c0*/  ULEA UR64, UR36, UR18, 0x7 ;  /* 0x0000001224407291 */ /* 0x000fe4000f8e38ff */
[----:B------:R-:W-:Y:S02]  /*16d0*/  ULEA UR17, UR36, UR12, 0x3 ;  /* 0x0000000c24117291 */ /* 0x000fe4000f8e18ff */
[----:B------:R-:W-:Y:S02]  /*16e0*/  UIADD3 UR34, UPT, UPT, UR16, UR24, URZ ;  /* 0x0000001810227290 */ /* 0x000fe4000fffe0ff */
[----:B------:R-:W-:Y:S02]  /*16f0*/  UIADD3 UR66, UPT, UPT, UR68, 0x20, URZ ;  /* 0x0000002044427890 */ /* 0x000fe4000fffe0ff */
[----:B------:R-:W-:Y:S02]  /*1700*/  UIADD3 UR62, UPT, UPT, UR64, 0x40, URZ ;  /* 0x00000040403e7890 */ /* 0x000fe4000fffe0ff */
[----:B------:R-:W-:Y:S02]  /*1710*/  UIADD3 UR60, UPT, UPT, UR64, 0x20, URZ ;  /* 0x00000020403c7890 */ /* 0x000fe4000fffe0ff */
[----:B------:R-:W-:Y:S02]  /*1720*/  UIADD3 UR58, UPT, UPT, UR64, 0x60, URZ ;  /* 0x00000060403a7890 */ /* 0x000fe4000fffe0ff */
[----:B------:R-:W-:Y:S02]  /*1730*/  UIADD3 UR56, UPT, UPT, UR25, UR24, URZ ;  /* 0x0000001819387290 */ /* 0x000fe4000fffe0ff */
[----:B------:R-:W-:Y:S02]  /*1740*/  UIADD3 UR54, UPT, UPT, UR25, UR20, URZ ;  /* 0x0000001419367290 */ /* 0x000fe4000fffe0ff */
[----:B------:R-:W-:Y:S02]  /*1750*/  UIADD3 UR50, UPT, UPT, UR24, 0x2, UR25 ;  /* 0x0000000218327890 */ /* 0x000fe4000fffe019 */
[----:B------:R-:W-:Y:S02]  /*1760*/  UIADD3 UR48, UPT, UPT, UR20, 0x2, UR25 ;  /* 0x0000000214307890 */ /* 0x000fe4000fffe019 */
[----:B------:R-:W-:Y:S02]  /*1770*/  UIADD3 UR44, UPT, UPT, UR24, 0x4, UR25 ;  /* 0x00000004182c7890 */ /* 0x000fe4000fffe019 */
[----:B------:R-:W-:Y:S02]  /*1780*/  UIADD3 UR70, UPT, UPT, UR20, 0x4, UR25 ;  /* 0x0000000414467890 */ /* 0x000fe4000fffe019 */
[----:B------:R-:W-:Y:S02]  /*1790*/  UIADD3 UR33, UPT, UPT, UR17, 0x18, URZ ;  /* 0x0000001811217890 */ /* 0x000fe4000fffe0ff */
[----:B------:R-:W-:Y:S01]  /*17a0*/  UIADD3 UR16, UPT, UPT, UR16, UR20, URZ ;  /* 0x0000001410107290 */ /* 0x000fe2000fffe0ff */
[----:B------:R-:W-:Y:S01]  /*17b0*/  UMOV UR69, 0x4008 ;  /* 0x0000400800457882 */ /* 0x000fe20000000000 */
        /* <DEDUP_REMOVED lines=11> */
[----:B------:R-:W-:Y:S05]  /*1870*/  @P1 BRA `(.L_x_20) ;  /* 0x0000000000101947 */ /* 0x000fea0003800000 */
[----:B------:R-:W-:Y:S06]  /*1880*/  USHF.L.U32 UR25, UR37, 0x1f, URZ ;  /* 0x0000001f25197899 */ /* 0x000fec00080006ff */
[----:B-1----:R-:W-:Y:S04]  /*1890*/  MOV R0, UR25 ;  /* 0x0000001900007c02 */ /* 0x002fe80008000f00 */
[----:B------:R-:W1:Y:S02]  /*18a0*/  SYNCS.PHASECHK.TRANS64.TRYWAIT P0, [UR17], R0 ;  /* 0x00000000ff0075a7 */ /* 0x000e640008001111 */
[----:B-1----:R-:W-:Y:S05]  /*18b0*/  @!P0 BRA `(.L_x_21) ;  /* 0x0000003000cc8947 */ /* 0x002fea0003800000 */
.L_x_20:
[----:B------:R3:W-:Y:S01]  /*18c0*/  UTCCP.T.S.2CTA.4x32dp128bit tmem[UR39+0x100], gdesc[UR68] ;  /* 0x00010044270079e7 */ /* 0x0007e20009300000 */
[----:B------:R3:W-:Y:S01]  /*18d0*/  UTCCP.T.S.2CTA.4x32dp128bit tmem[UR39+0x104], gdesc[UR66] ;  /* 0x00010442270079e7 */ /* 0x0007e20009300000 */
[----:B------:R3:W-:Y:S01]  /*18e0*/  UTCCP.T.S.2CTA.4x32dp128bit tmem[UR39+0x108], gdesc[UR64] ;  /* 0x00010840270079e7 */ /* 0x0007e20009300000 */
[----:B------:R3:W-:Y:S01]  /*18f0*/  UTCCP.T.S.2CTA.4x32dp128bit tmem[UR39+0x10c], gdesc[UR62] ;  /* 0x00010c3e270079e7 */ /* 0x0007e20009300000 */
[----:B------:R3:W-:Y:S01]  /*1900*/  UTCCP.T.S.2CTA.4x32dp128bit tmem[UR39+0x110], gdesc[UR60] ;  /* 0x0001103c270079e7 */ /* 0x0007e20009300000 */
[----:B------:R3:W-:Y:S01]  /*1910*/  UTCCP.T.S.2CTA.4x32dp128bit tmem[UR39+0x114], gdesc[UR58] ;  /* 0x0001143a270079e7 */ /* 0x0007e20009300000 */
[----:B------:R3:W-:Y:S01]  /*1920*/  UTCQMMA.2CTA gdesc[UR54], gdesc[UR56], tmem[UR39], tmem[UR52], idesc[UR53], tmem[UR10], UP4 ;  /* 0x000a343836007dea */ /* 0x0007e2000a200327 */
[----:B------:R-:W-:Y:S01]  /*1930*/  UPLOP3.LUT UP4, UPT, UPT, UPT, UPT, 0x80, 0x8 ;  /* 0x000000000008789c */ /* 0x000fe20003f8f070 */
[----:B------:R3:W-:Y:S01]  /*1940*/  UTCQMMA.2CTA gdesc[UR48], gdesc[UR50], tmem[UR39], tmem[UR46], idesc[UR47], tmem[UR6], UPT ;  /* 0x00062e3230007dea */ /* 0x0007e2000ba00327 */
[----:B------:R3:W-:Y:S01]  /*1950*/  UTCQMMA.2CTA gdesc[UR70], gdesc[UR44], tmem[UR39], tmem[UR42], idesc[UR43], tmem[UR8], UPT ;  /* 0x00082a2c46007dea */ /* 0x0007e2000ba00327 */
[----:B------:R-:W-:Y:S01]  /*1960*/  UMOV UR72, UR34 ;  /* 0x0000002200487c82 */ /* 0x000fe20008000000 */
[----:B------:R-:W-:Y:S01]  /*1970*/  UMOV UR73, 0x40004040 ;  /* 0x4000404000497882 */ /* 0x000fe20000000000 */
[----:B------:R-:W-:Y:S02]  /*1980*/  UMOV UR17, 0x40004040 ;  /* 0x4000404000117882 */ /* 0x000fe40000000000 */
[----:B------:R3:W-:Y:S01]  /*1990*/  UTCQMMA.2CTA gdesc[UR16], gdesc[UR72], tmem[UR39], tmem[UR40], idesc[UR41], tmem[UR4], UPT ;  /* 0x0004284810007dea */ /* 0x0007e2000ba00327 */
[----:B------:R3:W-:Y:S01]  /*19a0*/  UTCBAR.2CTA.MULTICAST [UR33], URZ, UR32 ;  /* 0x000000ff210073e9 */ /* 0x0007e20008200820 */
[----:B------:R-:W-:Y:S02]  /*19b0*/  NOP ;  /* 0x0000000000007918 */ /* 0x000fe40000000000 */
.L_x_19:
[----:B------:R-:W-:Y:S01]  /*19c0*/  UIADD3 UR36, UPT, UPT, UR36, 0x1, URZ ;  /* 0x0000000124247890 */ /* 0x000fe2000fffe0ff */
[----:B------:R-:W-:Y:S01]  /*19d0*/  PLOP3.LUT P1, PT, PT, PT, PT, 0x80, 0x8 ;  /* 0x000000000008781c */ /* 0x000fe20003f2f070 */
[----:B------:R-:W-:Y:S02]  /*19e0*/  UISETP.GT.U32.AND UP3, UPT, UR35, 0x1e, UPT ;  /* 0x0000001e2300788c */ /* 0x000fe4000bf64070 */
[----:B------:R-:W-:Y:S02]  /*19f0*/  UISETP.NE.AND UP2, UPT, UR36, 0x3, UPT ;  /* 0x000000032400788c */ /* 0x000fe4000bf45270 */
[----:B------:R-:W-:Y:S02]  /*1a00*/  UISETP.NE.OR UP3, UPT, UR31, URZ, UP3 ;  /* 0x000000ff1f00728c */ /* 0x000fe40009f65670 */
[----:B---3--:R-:W-:Y:S02]  /*1a10*/  USEL UR16, URZ, 0x1, UP2 ;  /* 0x00000001ff107887 */ /* 0x008fe40009000000 */
[----:B------:R-:W-:Y:S02]  /*1a20*/  USEL UR36, UR36, URZ, UP2 ;  /* 0x000000ff24247287 */ /* 0x000fe40009000000 */
[----:B------:R-:W-:Y:S01]  /*1a30*/  ULOP3.LUT UR37, UR37, UR16, URZ, 0x3c, !UPT ;  /* 0x0000001025257292 */ /* 0x000fe2000f8e3cff */
[----:B------:R-:W-:Y:S01]  /*1a40*/  PLOP3.LUT P0, PT, PT, PT, UP3, 0x80, 0x8 ;  /* 0x000000000008781c */ /* 0x000fe20003f0f038 */
[----:B------:R-:W-:Y:S03]  /*1a50*/  UIADD3 UR35, UPT, UPT, UR35, 0x1, URZ ;  /* 0x0000000123237890 */ /* 0x000fe6000fffe0ff */
[----:B------:R-:W-:Y:S02]  /*1a60*/  @!UP3 USHF.L.U32 UR16, UR37, 0x1f, URZ ;  /* 0x0000001f2510b899 */ /* 0x000fe400080006ff */
[----:B------:R-:W-:Y:S02]  /*1a70*/  @!UP3 ULEA UR17, UR36, UR12, 0x3 ;  /* 0x0000000c2411b291 */ /* 0x000fe4000f8e18ff */
[----:B------:R-:W-:Y:S02]  /*1a80*/  UISETP.NE.AND UP2, UPT, UR35, 0x20, UPT ;  /* 0x000000202300788c */ /* 0x000fe4000bf45270 */
[----:B-1----:R-:W-:Y:S05]  /*1a90*/  IMAD.U32 R0, RZ, RZ, UR16 ;  /* 0x00000010ff007e24 */ /* 0x002fea000f8e00ff */
[----:B------:R3:W4:Y:S02]  /*1aa0*/  @!P0 SYNCS.PHASECHK.TRANS64.TRYWAIT P1, [UR17], R0 ;  /* 0x00000000ff0085a7 */ /* 0x0007240008021111 */
[----:B------:R-:W-:Y:S05]  /*1ab0*/  BRA.U UP2, `(.L_x_22) ;  /* 0xfffffff902f07547 */ /* 0x000fea000b83ffff */
[----:B------:R-:W-:Y:S05]  /*1ac0*/  BRA.U UP1, `(.L_x_23) ;  /* 0x00000001010c7547 */ /* 0x000fea000b800000 */
[----:B------:R-:W-:Y:S02]  /*1ad0*/  UMOV UR16, 0x3 ;  /* 0x0000000300107882 */ /* 0x000fe40000000000 */
[----:B------:R1:W-:Y:S01]  /*1ae0*/  UTCBAR.2CTA.MULTICAST [UR27], URZ, UR16 ;  /* 0x000000ff1b0073e9 */ /* 0x0003e20008200810 */
[----:B------:R-:W-:Y:S02]  /*1af0*/  NOP ;  /* 0x0000000000007918 */ /* 0x000fe40000000000 */
.L_x_23:
[----:B------:R-:W-:Y:S01]  /*1b00*/  UISETP.GE.AND UP2, UPT, UR26, 0x100, UPT ;  /* 0x000001001a00788c */ /* 0x000fe2000bf46270 */
[----:B------:R-:W-:-:S08]  /*1b10*/  LOP3.LUT R3, R3, 0x1, RZ, 0x3c, !PT ;  /* 0x0000000103037812 */ /* 0x000fd000078e3cff */
[----:B------:R-:W-:Y:S05]  /*1b20*/  BRA.U !UP2, `(.L_x_24) ;  /* 0xfffffff90aa47547 */ /* 0x000fea000b83ffff */
.L_x_16:
[----:B------:R-:W-:-:S09]  /*1b30*/  UISETP.NE.AND UP0, UPT, UR28, URZ, UPT ;  /* 0x000000ff1c00728c */ /* 0x000fd2000bf05270 */
[----:B------:R-:W-:Y:S05]  /*1b40*/  BRA.U UP0, `(.L_x_25) ;  /* 0x00000001006c7547 */ /* 0x000fea000b800000 */
[----:B---3--:R-:W3:Y:S01]  /*1b50*/  S2R R0, SR_CgaCtaId ;  /* 0x0000000000007919 */ /* 0x008ee20000008800 */
[----:B------:R-:W-:Y:S01]  /*1b60*/  MOV R5, 0x400 ;  /* 0x0000040000057802 */ /* 0x000fe20000000f00 */
[----:B------:R-:W-:-:S04]  /*1b70*/  IMAD.U32 R2, R3, -0x80000000, RZ ;  /* 0x8000000003027824 */ /* 0x000fc800078e00ff */
[----:B------:R-:W-:Y:S01]  /*1b80*/  IMAD.MOV.U32 R3, RZ, RZ, R2 ;  /* 0x000000ffff037224 */ /* 0x000fe200078e0002 */
[----:B---3--:R-:W-:-:S04]  /*1b90*/  LEA R5, R0, R5, 0x18 ;  /* 0x0000000500057211 */ /* 0x008fc800078ec0ff */
[----:B------:R3:W5:Y:S03]  /*1ba0*/  SYNCS.PHASECHK.TRANS64.TRYWAIT P0, [R5+URZ+0x38], R3 ;  /* 0x00003803050075a7 */ /* 0x00076600080011ff */
[----:B-----5:R-:W-:Y:S05]  /*1bb0*/  @!P0 NANOSLEEP.SYNCS 0x989680 ;  /* 0x009896800000895d */ /* 0x020fea0003900000 */
[----:B------:R-:W5:Y:S02]  /*1bc0*/  @!P0 SYNCS.PHASECHK.TRANS64 P0, [R5+URZ+0x38], R3 ;  /* 0x00003803050085a7 */ /* 0x000f6400080010ff */
[----:B-----5:R-:W-:Y:S05]  /*1bd0*/  @P0 BRA `(.L_x_25) ;  /* 0x0000000000480947 */ /* 0x020fea0003800000 */
.L_x_26:
[----:B-----5:R5:W3:Y:S02]  /*1be0*/  SYNCS.PHASECHK.TRANS64.TRYWAIT P0, [R5+URZ+0x38], R3 ;  /* 0x00003803050075a7 */ /* 0x020ae400080011ff */
[----:B---3--:R-:W-:Y:S05]  /*1bf0*/  @!P0 NANOSLEEP.SYNCS 0x989680 ;  /* 0x009896800000895d */ /* 0x008fea0003900000 */
[----:B------:R-:W3:Y:S02]  /*1c00*/  @!P0 SYNCS.PHASECHK.TRANS64 P0, [R5+URZ+0x38], R3 ;  /* 0x00003803050085a7 */ /* 0x000ee400080010ff */
[----:B---3--:R-:W-:Y:S05]  /*1c10*/  @!P0 BRA `(.L_x_26) ;  /* 0xfffffffc00f08947 */ /* 0x008fea000383ffff */
[----:B------:R-:W-:Y:S05]  /*1c20*/  BRA `(.L_x_25) ;  /* 0x0000000000347947 */ /* 0x000fea0003800000 */
.L_x_15:
[----:B------:R-:W-:-:S13]  /*1c30*/  ISETP.NE.AND P0, PT, R65, RZ, PT ;  /* 0x000000ff4100720c */ /* 0x000fda0003f05270 */
[----:B------:R-:W-:Y:S05]  /*1c40*/  @P0 BRA `(.L_x_27) ;  /* 0x0000000000280947 */ /* 0x000fea0003800000 */
[----:B------:R-:W-:Y:S01]  /*1c50*/  UMOV UR5, 0x400 ;  /* 0x0000040000057882 */ /* 0x000fe20000000000 */
[----:B------:R-:W-:Y:S01]  /*1c60*/  UMOV UR4, 0x20 ;  /* 0x0000002000047882 */ /* 0x000fe20000000000 */
[----:B------:R-:W-:Y:S02]  /*1c70*/  ULEA UR5, UR12, UR5, 0x18 ;  /* 0x000000050c057291 */ /* 0x000fe4000f8ec0ff */
[----:B------:R-:W-:-:S04]  /*1c80*/  UIADD3 UR6, UPT, UPT, -UR4, 0x100000, URZ ;  /* 0x0010000004067890 */ /* 0x000fc8000fffe1ff */
[----:B------:R-:W-:Y:S02]  /*1c90*/  USHF.L.U32 UR7, UR6, 0xb, URZ ;  /* 0x0000000b06077899 */ /* 0x000fe400080006ff */
[----:B------:R-:W-:Y:S01]  /*1ca0*/  USHF.L.U32 UR6, UR6, 0x1, URZ ;  /* 0x0000000106067899 */ /* 0x000fe200080006ff */
[----:B------:R-:W-:Y:S01]  /*1cb0*/  ELECT P0, URZ, PT ;  /* 0x0000000000ff782f */ /* 0x000fe20003800000 */
[----:B------:R-:W5:Y:S10]  /*1cc0*/  FENCE.VIEW.ASYNC.S ;  /* 0x00000000000073c6 */ /* 0x000f740000000000 */
[----:B-----5:R5:W4:Y:S01]  /*1cd0*/  SYNCS.EXCH.64 URZ, [UR5+0x40], UR6 ;  /* 0x0000400605ff75b2 */ /* 0x020b220008000100 */
[----:B------:R-:W-:Y:S01]  /*1ce0*/  NOP ;  /* 0x0000000000007918 */ /* 0x000fe20000000000 */
.L_x_27:
[----:B------:R-:W-:Y:S01]  /*1cf0*/  NOP ;  /* 0x0000000000007918 */ /* 0x000fe20000000000 */
.L_x_25:
[C---:B------:R-:W-:Y:S02]  /*1d00*/  ISETP.NE.AND P0, PT, R65.reuse, RZ, PT ;  /* 0x000000ff4100720c */ /* 0x040fe40003f05270 */
[----:B-1--4-:R-:W-:-:S11]  /*1d10*/  ISETP.GT.AND P1, PT, R65, 0x3, PT ;  /* 0x000000034100780c */ /* 0x012fd60003f24270 */
[----:B------:R-:W-:Y:S05]  /*1d20*/  @P0 BRA `(.L_x_28) ;  /* 0x00000000002c0947 */ /* 0x000fea0003800000 */
[----:B-----5:R-:W1:Y:S01]  /*1d30*/  S2UR UR5, SR_CgaCtaId ;  /* 0x00000000000579c3 */ /* 0x020e620000008800 */
[----:B------:R-:W-:Y:S01]  /*1d40*/  UMOV UR6, 0x400 ;  /* 0x0000040000067882 */ /* 0x000fe20000000000 */
[----:B------:R-:W-:Y:S01]  /*1d50*/  UMOV UR4, 0x20 ;  /* 0x0000002000047882 */ /* 0x000fe20000000000 */
[----:B------:R-:W-:Y:S01]  /*1d60*/  ELECT P2, URZ, PT ;  /* 0x0000000000ff782f */ /* 0x000fe20003840000 */
[----:B-1----:R-:W-:Y:S02]  /*1d70*/  ULEA UR5, UR5, UR6, 0x18 ;  /* 0x0000000605057291 */ /* 0x002fe4000f8ec0ff */
[----:B------:R-:W-:-:S04]  /*1d80*/  UIADD3 UR6, UPT, UPT, -UR4, 0x100000, URZ ;  /* 0x0010000004067890 */ /* 0x000fc8000fffe1ff */
[----:B------:R-:W-:Y:S02]  /*1d90*/  USHF.L.U32 UR7, UR6, 0xb, URZ ;  /* 0x0000000b06077899 */ /* 0x000fe400080006ff */
[----:B------:R-:W-:Y:S01]  /*1da0*/  USHF.L.U32 UR6, UR6, 0x1, URZ ;  /* 0x0000000106067899 */ /* 0x000fe200080006ff */
[----:B------:R-:W1:Y:S11]  /*1db0*/  FENCE.VIEW.ASYNC.S ;  /* 0x00000000000073c6 */ /* 0x000e760000000000 */
[----:B-1----:R1:W4:Y:S01]  /*1dc0*/  SYNCS.EXCH.64 URZ, [UR5+0x40], UR6 ;  /* 0x0000400605ff75b2 */ /* 0x0023220008000100 */
[----:B------:R-:W-:Y:S01]  /*1dd0*/  NOP ;  /* 0x0000000000007918 */ /* 0x000fe20000000000 */
.L_x_28:
[----:B------:R-:W-:Y:S01]  /*1de0*/  NOP ;  /* 0x0000000000007918 */ /* 0x000fe20000000000 */
[----:B------:R-:W-:Y:S01]  /*1df0*/  @P1 NOP ;  /* 0x0000000000001918 */ /* 0x000fe20000000000 */
[----:B------:R-:W-:Y:S05]  /*1e00*/  @P1 BRA `(.L_x_29) ;  /* 0x0000002c00101947 */ /* 0x000fea0003800000 */
[----:B------:R-:W-:Y:S05]  /*1e10*/  @P0 BRA `(.L_x_30) ;  /* 0x00000000002c0947 */ /* 0x000fea0003800000 */
[----:B-1---5:R-:W1:Y:S01]  /*1e20*/  S2UR UR5, SR_CgaCtaId ;  /* 0x00000000000579c3 */ /* 0x022e620000008800 */
        /* <DEDUP_REMOVED lines=8> */
[----:B-1----:R1:W5:Y:S01]  /*1eb0*/  SYNCS.EXCH.64 URZ, [UR5+0x40], UR6 ;  /* 0x0000400605ff75b2 */ /* 0x0023620008000100 */
[----:B------:R-:W-:Y:S01]  /*1ec0*/  NOP ;  /* 0x0000000000007918 */ /* 0x000fe20000000000 */
.L_x_30:
[----:B------:R-:W-:Y:S01]  /*1ed0*/  NOP ;  /* 0x0000000000007918 */ /* 0x000fe20000000000 */
[----:B------:R-:W-:Y:S05]  /*1ee0*/  @P0 BRA `(.L_x_31) ;  /* 0x00000004008c0947 */ /* 0x000fea0003800000 */
[----:B---3-5:R-:W3:Y:S01]  /*1ef0*/  S2R R5, SR_CgaCtaId ;  /* 0x0000000000057919 */ /* 0x028ee20000008800 */
[----:B----4-:R-:W-:Y:S01]  /*1f00*/  NOP ;  /* 0x0000000000007918 */ /* 0x010fe20000000000 */
[----:B------:R-:W-:Y:S02]  /*1f10*/  MOV R0, 0x40 ;  /* 0x0000004000007802 */ /* 0x000fe40000000f00 */
[----:B------:R-:W-:Y:S02]  /*1f20*/  MOV R4, 0x400 ;  /* 0x0000040000047802 */ /* 0x000fe40000000f00 */
[C---:B---3--:R-:W-:Y:S02]  /*1f30*/  LEA R0, R5.reuse, R0, 0x18 ;  /* 0x0000000005007211 */ /* 0x048fe400078ec0ff */
[----:B------:R-:W-:-:S04]  /*1f40*/  LEA R4, R5, R4, 0x18 ;  /* 0x0000000405047211 */ /* 0x000fc800078ec0ff */
[----:B------:R-:W3:Y:S02]  /*1f50*/  LDS.U8 R0, [R0] ;  /* 0x0000000000007984 */ /* 0x000ee40000000000 */
[----:B---3--:R-:W-:-:S13]  /*1f60*/  ISETP.NE.AND P0, PT, R0, RZ, PT ;  /* 0x000000ff0000720c */ /* 0x008fda0003f05270 */
[----:B------:R-:W-:Y:S05]  /*1f70*/  @P0 BRA `(.L_x_32) ;  /* 0x0000000400500947 */ /* 0x000fea0003800000 */
[C---:B------:R-:W-:Y:S02]  /*1f80*/  LOP3.LUT R0, R5.reuse, 0x1, RZ, 0xc0, !PT ;  /* 0x0000000105007812 */ /* 0x040fe400078ec0ff */
[----:B------:R-:W-:Y:S02]  /*1f90*/  LOP3.LUT R10, R5, 0x1, RZ, 0x3c, !PT ;  /* 0x00000001050a7812 */ /* 0x000fe400078e3cff */
[----:B------:R-:W-:-:S13]  /*1fa0*/  ISETP.NE.U32.AND P1, PT, R0, 0x1, PT ;  /* 0x000000010000780c */ /* 0x000fda0003f25070 */
[----:B------:R-:W-:Y:S05]  /*1fb0*/  @!P1 BRA `(.L_x_33) ;  /* 0x0000000000c49947 */ /* 0x000fea0003800000 */
[----:B------:R-:W-:Y:S01]  /*1fc0*/  ELECT P0, URZ, PT ;  /* 0x0000000000ff782f */ /* 0x000fe20003800000 */
[----:B------:R-:W-:-:S12]  /*1fd0*/  BSSY B0, `(.L_x_33) ;  /* 0x000002f000007945 */ /* 0x000fd80003800000 */
[----:B------:R-:W-:Y:S05]  /*1fe0*/  @!P0 BRA `(.L_x_34) ;  /* 0x0000000000b48947 */ /* 0x000fea0003800000 */
[----:B------:R-:W-:-:S05]  /*1ff0*/  UMOV UR4, 0x10 ;  /* 0x0000001000047882 */ /* 0x000fca0000000000 */
[----:B------:R-:W-:Y:S04]  /*2000*/  DEPBAR.LE SB3, 0x36 ;  /* 0x0000bd800000791a */ /* 0x000fe80000000000 */
[----:B------:R-:W3:Y:S02]  /*2010*/  UTCATOMSWS.2CTA.FIND_AND_SET.ALIGN UP0, UR4, UR4 ;  /* 0x00000004000475e3 */ /* 0x000ee40008200800 */
[----:B---3--:R-:W-:Y:S01]  /*2020*/  PLOP3.LUT P0, PT, PT, PT, UP0, 0x80, 0x8 ;  /* 0x000000000008781c */ /* 0x008fe20003f0f008 */
[----:B------:R-:W-:-:S03]  /*2030*/  IMAD.U32 R13, RZ, RZ, UR4 ;  /* 0x00000004ff0d7e24 */ /* 0x000fc6000f8e00ff */
[----:B------:R-:W-:-:S04]  /*2040*/  SEL R0, RZ, 0xffffffff, !P0 ;  /* 0xffffffffff007807 */ /* 0x000fc80004000000 */
[----:B------:R-:W-:-:S13]  /*2050*/  ISETP.NE.AND P0, PT, R0, RZ, PT ;  /* 0x000000ff0000720c */ /* 0x000fda0003f05270 */
[----:B------:R-:W-:Y:S05]  /*2060*/  @P0 BRA `(.L_x_35) ;  /* 0x0000000000240947 */ /* 0x000fea0003800000 */
.L_x_36:
[----:B------:R-:W-:Y:S05]  /*2070*/  NANOSLEEP 0x64 ;  /* 0x000000640000795d */ /* 0x000fea0003800000 */
[----:B------:R-:W-:-:S05]  /*2080*/  UMOV UR4, 0x10 ;  /* 0x0000001000047882 */ /* 0x000fca0000000000 */
[----:B------:R-:W-:Y:S04]  /*2090*/  DEPBAR.LE SB3, 0x36 ;  /* 0x0000bd800000791a */ /* 0x000fe80000000000 */
[----:B------:R-:W3:Y:S02]  /*20a0*/  UTCATOMSWS.2CTA.FIND_AND_SET.ALIGN UP0, UR4, UR4 ;  /* 0x00000004000475e3 */ /* 0x000ee40008200800 */
[----:B---3--:R-:W-:Y:S01]  /*20b0*/  PLOP3.LUT P0, PT, PT, PT, UP0, 0x80, 0x8 ;  /* 0x000000000008781c */ /* 0x008fe20003f0f008 */
[----:B------:R-:W-:-:S03]  /*20c0*/  IMAD.U32 R13, RZ, RZ, UR4 ;  /* 0x00000004ff0d7e24 */ /* 0x000fc6000f8e00ff */
[----:B------:R-:W-:-:S04]  /*20d0*/  SEL R0, RZ, 0xffffffff, !P0 ;  /* 0xffffffffff007807 */ /* 0x000fc80004000000 */
[----:B------:R-:W-:-:S13]  /*20e0*/  ISETP.NE.AND P0, PT, R0, RZ, PT ;  /* 0x000000ff0000720c */ /* 0x000fda0003f05270 */
[----:B------:R-:W-:Y:S05]  /*20f0*/  @!P0 BRA `(.L_x_36) ;  /* 0xfffffffc00dc8947 */ /* 0x000fea000383ffff */
.L_x_35:
[----:B------:R-:W-:Y:S01]  /*2100*/  MOV R0, 0x60 ;  /* 0x0000006000007802 */ /* 0x000fe20000000f00 */
[----:B------:R-:W-:Y:S02]  /*2110*/  VIADD R7, R4, 0x48 ;  /* 0x0000004804077836 */ /* 0x000fe40000000000 */
[----:B------:R-:W-:Y:S01]  /*2120*/  IMAD.MOV.U32 R8, RZ, RZ, 0x4 ;  /* 0x00000004ff087424 */ /* 0x000fe200078e00ff */
[----:B------:R-:W-:Y:S02]  /*2130*/  LEA R11, R5, R0, 0x18 ;  /* 0x00000000050b7211 */ /* 0x000fe400078ec0ff */
[----:B------:R-:W-:-:S03]  /*2140*/  MOV R0, 0x58 ;  /* 0x0000005800007802 */ /* 0x000fc60000000f00 */
[----:B------:R-:W3:Y:S01]  /*2150*/  LDS R14, [R11] ;  /* 0x000000000b0e7984 */ /* 0x000ee20000000800 */
[----:B------:R-:W-:Y:S01]  /*2160*/  LEA R3, R5, R0, 0x18 ;  /* 0x0000000005037211 */ /* 0x000fe200078ec0ff */
[----:B---3--:R-:W-:-:S04]  /*2170*/  IMAD.U32 R14, R14, -0x80000000, RZ ;  /* 0x800000000e0e7824 */ /* 0x008fc800078e00ff */
[----:B------:R-:W3:Y:S02]  /*2180*/  SYNCS.PHASECHK.TRANS64.TRYWAIT P0, [R3+URZ], R14 ;  /* 0x0000000e030075a7 */ /* 0x000ee400080011ff */
[----:B---3--:R-:W-:Y:S05]  /*2190*/  @P0 BRA `(.L_x_37) ;  /* 0x0000000000080947 */ /* 0x008fea0003800000 */
[----:B------:R-:W3:Y:S02]  /*21a0*/  SYNCS.PHASECHK.TRANS64.TRYWAIT P0, [R3+URZ], R14 ;  /* 0x0000000e030075a7 */ /* 0x000ee400080011ff */
[----:B---3--:R-:W-:Y:S05]  /*21b0*/  @!P0 BRA `(.L_x_38) ;  /* 0x0000002800ac8947 */ /* 0x008fea0003800000 */
.L_x_37:
[C---:B---3--:R-:W-:Y:S01]  /*21c0*/  PRMT R3, R10.reuse, 0x654, R3 ;  /* 0x000006540a037816 */ /* 0x048fe20000000003 */
[C---:B------:R-:W-:Y:S01]  /*21d0*/  IMAD.SHL.U32 R9, R13.reuse, 0x20, RZ ;  /* 0x000000200d097824 */ /* 0x040fe200078e00ff */
[----:B------:R-:W-:Y:S01]  /*21e0*/  PRMT R2, R10, 0x654, R7 ;  /* 0x000006540a027816 */ /* 0x000fe20000000007 */
[----:B------:R-:W-:Y:S01]  /*21f0*/  IMAD.MOV.U32 R6, RZ, RZ, 0xffff ;  /* 0x0000ffffff067424 */ /* 0x000fe200078e00ff */
[----:B------:R3:W-:Y:S01]  /*2200*/  SYNCS.ARRIVE.TRANS64.RED RZ, [R3+URZ], R8 ;  /* 0x0000000803ff79a7 */ /* 0x0007e200080004ff */
[----:B------:R-:W-:Y:S01]  /*2210*/  IMAD.MOV.U32 R0, RZ, RZ, 0x1 ;  /* 0x00000001ff007424 */ /* 0x000fe200078e00ff */
[----:B------:R4:W-:Y:S01]  /*2220*/  STS [R4+0x48], R9 ;  /* 0x0000480904007388 */ /* 0x0009e20000000800 */
[----:B------:R-:W-:Y:S01]  /*2230*/  VIADD R7, R13, 0x10 ;  /* 0x000000100d077836 */ /* 0x000fe20000000000 */
[----:B------:R-:W-:Y:S02]  /*2240*/  SHF.L.U32 R6, R6, R13, RZ ;  /* 0x0000000d06067219 */ /* 0x000fe400000006ff */
[----:B------:R4:W-:Y:S02]  /*2250*/  STAS [R2.64], R13 ;  /* 0x0000000d02007dbd */ /* 0x0009e4000c0008ff */
[----:B------:R-:W-:-:S04]  /*2260*/  SHF.L.U32 R7, R0, R7, RZ ;  /* 0x0000000700077219 */ /* 0x000fc800000006ff */
[----:B------:R-:W-:Y:S02]  /*2270*/  LOP3.LUT R6, R7, R6, RZ, 0xfc, !PT ;  /* 0x0000000607067212 */ /* 0x000fe400078efcff */
[----:B---3--:R-:W-:-:S04]  /*2280*/  MOV R8, 0x50 ;  /* 0x0000005000087802 */ /* 0x008fc80000000f00 */
[----:B------:R-:W-:-:S05]  /*2290*/  LEA R7, R5, R8, 0x18 ;  /* 0x0000000805077211 */ /* 0x000fca00078ec0ff */
[----:B------:R4:W-:Y:S04]  /*22a0*/  ATOMS.OR RZ, [R7], R6 ;  /* 0x0000000607ff738c */ /* 0x0009e80003000000 */
[----:B------:R4:W-:Y:S02]  /*22b0*/  ATOMS.XOR RZ, [R11], R0 ;  /* 0x000000000bff738c */ /* 0x0009e40003800000 */
.L_x_34:
[----:B-12---:R-:W-:Y:S05]  /*22c0*/  BSYNC B0 ;  /* 0x0000000000007941 */ /* 0x006fea0003800000 */
.L_x_33:
[----:B------:R-:W-:Y:S05]  /*22d0*/  @P1 BRA `(.L_x_39) ;  /* 0x0000000000881947 */ /* 0x000fea0003800000 */
[----:B------:R-:W-:Y:S05]  /*22e0*/  WARPSYNC.ALL ;  /* 0x0000000000007948 */ /* 0x000fea0003800000 */
[----:B------:R-:W-:Y:S01]  /*22f0*/  NOP ;  /* 0x0000000000007918 */ /* 0x000fe20000000000 */
[----:B------:R-:W-:-:S13]  /*2300*/  ELECT P0, URZ, PT ;  /* 0x0000000000ff782f */ /* 0x000fda0003800000 */
[----:B------:R-:W-:Y:S05]  /*2310*/  @!P0 BRA `(.L_x_39) ;  /* 0x0000000000788947 */ /* 0x000fea0003800000 */
[----:B----4-:R-:W-:Y:S02]  /*2320*/  MOV R0, 0x60 ;  /* 0x0000006000007802 */ /* 0x010fe40000000f00 */
[----:B------:R-:W-:Y:S02]  /*2330*/  MOV R2, 0x58 ;  /* 0x0000005800027802 */ /* 0x000fe40000000f00 */
[C---:B------:R-:W-:Y:S02]  /*2340*/  LEA R7, R5.reuse, R0, 0x18 ;  /* 0x0000000005077211 */ /* 0x040fe400078ec0ff */
[----:B------:R-:W-:-:S03]  /*2350*/  LEA R3, R5, R2, 0x18 ;  /* 0x0000000205037211 */ /* 0x000fc600078ec0ff */
[----:B------:R-:W3:Y:S02]  /*2360*/  LDS R0, [R7] ;  /* 0x0000000007007984 */ /* 0x000ee40000000800 */
[----:B---3--:R-:W-:-:S04]  /*2370*/  IMAD.U32 R8, R0, -0x80000000, RZ ;  /* 0x8000000000087824 */ /* 0x008fc800078e00ff */
[----:B------:R-:W3:Y:S02]  /*2380*/  SYNCS.PHASECHK.TRANS64.TRYWAIT P0, [R3+URZ], R8 ;  /* 0x00000008030075a7 */ /* 0x000ee400080011ff */
[----:B---3--:R-:W-:Y:S05]  /*2390*/  @P0 BRA `(.L_x_40) ;  /* 0x0000000000080947 */ /* 0x008fea0003800000 */
[----:B------:R-:W3:Y:S02]  /*23a0*/  SYNCS.PHASECHK.TRANS64.TRYWAIT P0, [R3+URZ], R8 ;  /* 0x00000008030075a7 */ /* 0x000ee400080011ff */
[----:B---3--:R-:W-:Y:S05]  /*23b0*/  @!P0 BRA `(.L_x_41) ;  /* 0x0000002800448947 */ /* 0x008fea0003800000 */
.L_x_40:
[----:B------:R-:W4:Y:S01]  /*23c0*/  LDS R13, [R4+0x48] ;  /* 0x00004800040d7984 */ /* 0x000f220000000800 */
[----:B------:R-:W-:Y:S01]  /*23d0*/  IMAD.MOV.U32 R2, RZ, RZ, 0xffff ;  /* 0x0000ffffff027424 */ /* 0x000fe200078e00ff */
[----:B---3--:R-:W-:Y:S01]  /*23e0*/  PRMT R3, R10, 0x654, R3 ;  /* 0x000006540a037816 */ /* 0x008fe20000000003 */
[----:B------:R-:W-:Y:S02]  /*23f0*/  IMAD.MOV.U32 R0, RZ, RZ, 0x1 ;  /* 0x00000001ff007424 */ /* 0x000fe400078e00ff */
[C---:B----4-:R-:W-:Y:S01]  /*2400*/  IMAD.SHL.U32 R11, R13.reuse, 0x20, RZ ;  /* 0x000000200d0b7824 */ /* 0x050fe200078e00ff */
[----:B------:R-:W-:Y:S01]  /*2410*/  SHF.L.U32 R2, R2, R13, RZ ;  /* 0x0000000d02027219 */ /* 0x000fe200000006ff */
[----:B------:R-:W-:-:S03]  /*2420*/  VIADD R9, R13, 0x10 ;  /* 0x000000100d097836 */ /* 0x000fc60000000000 */
[----:B------:R3:W-:Y:S01]  /*2430*/  STS [R4+0x48], R11 ;  /* 0x0000480b04007388 */ /* 0x0007e20000000800 */
[----:B------:R-:W-:Y:S02]  /*2440*/  MOV R6, 0x50 ;  /* 0x0000005000067802 */ /* 0x000fe40000000f00 */
[----:B------:R-:W-:Y:S02]  /*2450*/  SHF.L.U32 R9, R0, R9, RZ ;  /* 0x0000000900097219 */ /* 0x000fe400000006ff */
[----:B------:R-:W-:Y:S02]  /*2460*/  LEA R5, R5, R6, 0x18 ;  /* 0x0000000605057211 */ /* 0x000fe400078ec0ff */
[----:B------:R-:W-:-:S05]  /*2470*/  LOP3.LUT R2, R9, R2, RZ, 0xfc, !PT ;  /* 0x0000000209027212 */ /* 0x000fca00078efcff */
[----:B------:R3:W-:Y:S01]  /*2480*/  ATOMS.OR RZ, [R5], R2 ;  /* 0x0000000205ff738c */ /* 0x0007e20003000000 */
[----:B------:R3:W-:Y:S03]  /*2490*/  SYNCS.ARRIVE.TRANS64.RED.A1T0 RZ, [R3+URZ], RZ ;  /* 0x000000ff03ff79a7 */ /* 0x0007e600081004ff */
[----:B------:R3:W-:Y:S01]  /*24a0*/  ATOMS.XOR RZ, [R7], R0 ;  /* 0x0000000007ff738c */ /* 0x0007e20003800000 */
[----:B------:R-:W-:Y:S05]  /*24b0*/  BRA `(.L_x_39) ;  /* 0x0000000000107947 */ /* 0x000fea0003800000 */
.L_x_32:
[----:B------:R-:W-:Y:S02]  /*24c0*/  MOV R3, 0xffffffff ;  /* 0xffffffff00037802 */ /* 0x000fe40000000f00 */
[----:B------:R-:W-:-:S03]  /*24d0*/  MOV R2, 0x2500 ;  /* 0x0000250000027802 */ /* 0x000fc60000000f00 */
[----:B------:R3:W-:Y:S04]  /*24e0*/  STS [R4+0x48], R3 ;  /* 0x0000480304007388 */ /* 0x0007e80000000800 */
[----:B-123--:R-:W-:Y:S05]  /*24f0*/  CALL.REL.NOINC `($__internal_1_$__cuda_sm10x_tcgen05_guardrail_trap_phase_invalid_during_alloc) ;  /* 0x00000028004c7944 */ /* 0x00efea0003c00000 */
.L_x_39:
[----:B------:R-:W-:Y:S05]  /*2500*/  WARPSYNC.ALL ;  /* 0x0000000000007948 */ /* 0x000fea0003800000 */
[----:B------:R-:W-:Y:S01]  /*2510*/  NOP ;  /* 0x0000000000007918 */ /* 0x000fe20000000000 */
.L_x_31:
[----:B------:R-:W1:Y:S08]  /*2520*/  S2UR UR16, SR_CgaCtaId ;  /* 0x00000000001079c3 */ /* 0x000e700000008800 */
[----:B----45:R-:W-:Y:S06]  /*2530*/  BAR.SYNC.DEFER_BLOCKING 0x2, 0xa0 ;  /* 0x0082800000007b1d */ /* 0x030fec0000010000 */
[----:B------:R-:W-:-:S02]  /*2540*/  UMOV UR12, 0x400 ;  /* 0x00000400000c7882 */ /* 0x000fc40000000000 */
[----:B------:R-:W4:Y:S01]  /*2550*/  S2UR UR25, SR_CTAID.Z ;  /* 0x00000000001979c3 */ /* 0x000f220000002700 */
[----:B-1----:R-:W-:Y:S02]  /*2560*/  ULEA UR12, UR16, UR12, 0x18 ;  /* 0x0000000c100c7291 */ /* 0x002fe4000f8ec0ff */
[----:B----4-:R-:W-:-:S07]  /*2570*/  UISETP.GT.U32.AND UP0, UPT, UR25, 0xff, UPT ;  /* 0x000000ff1900788c */ /* 0x010fce000bf04070 */
[----:B------:R-:W1:Y:S02]  /*2580*/  LDS R64, [UR12+0x48] ;  /* 0x0000480cff407984 */ /* 0x000e640008000800 */
[----:B------:R-:W-:Y:S05]  /*2590*/  BRA.U UP0, `(.L_x_42) ;  /* 0x0000002100147547 */ /* 0x000fea000b800000 */
[----:B------:R-:W4:Y:S01]  /*25a0*/  LDCU.64 UR6, c[0x0][0x6c0] ;  /* 0x0000d800ff0677ac */ /* 0x000f220008000a00 */
[----:B------:R-:W-:Y:S01]  /*25b0*/  HFMA2 R63, -RZ, RZ, 0, 0 ;  /* 0x00000000ff3f7431 */ /* 0x000fe200000001ff */
[----:B------:R-:W5:Y:S01]  /*25c0*/  LDCU UR8, c[0x0][0x6d0] ;  /* 0x0000da00ff0877ac */ /* 0x000f620008000800 */
[----:B------:R-:W-:Y:S01]  /*25d0*/  UIADD3 UR17, UPT, UPT, UR12, 0x38, URZ ;  /* 0x000000380c117890 */ /* 0x000fe2000fffe0ff */
[----:B------:R-:W3:Y:S01]  /*25e0*/  LDCU UR19, c[0x0][0x374] ;  /* 0x00006e80ff1377ac */ /* 0x000ee20008000800 */
[----:B------:R-:W3:Y:S01]  /*25f0*/  LDCU UR12, c[0x0][0x370] ;  /* 0x00006e00ff0c77ac */ /* 0x000ee20008000800 */
[----:B----4-:R-:W-:Y:S02]  /*2600*/  UIMAD.WIDE.U32 UR4, UR25, UR7, URZ ;  /* 0x00000007190472a5 */ /* 0x010fe4000f8e00ff */
[----:B------:R-:W-:Y:S02]  /*2610*/  UISETP.NE.AND UP0, UPT, UR16, UR29, UPT ;  /* 0x0000001d1000728c */ /* 0x000fe4000bf05270 */
[----:B------:R-:W-:-:S02]  /*2620*/  UIADD3 UR4, UPT, UPT, UR25, -UR5, URZ ;  /* 0x8000000519047290 */ /* 0x000fc4000fffe0ff */
[----:B------:R-:W-:Y:S02]  /*2630*/  UISETP.LT.AND UP0, UPT, UR16, URZ, UP0 ;  /* 0x000000ff1000728c */ /* 0x000fe40008701270 */
[----:B------:R-:W-:Y:S02]  /*2640*/  USHF.R.U32.HI UR4, URZ, UR23, UR4 ;  /* 0x00000017ff047299 */ /* 0x000fe40008011604 */
[----:B------:R-:W-:Y:S02]  /*2650*/  USHF.R.U32.HI UR18, URZ, 0x1, UR30 ;  /* 0x00000001ff127899 */ /* 0x000fe4000801161e */
[----:B------:R-:W-:Y:S02]  /*2660*/  UIADD3 UR4, UPT, UPT, UR5, UR4, URZ ;  /* 0x0000000405047290 */ /* 0x000fe4000fffe0ff */
[----:B---3--:R-:W-:Y:S02]  /*2670*/  UIMAD UR12, UR19, UR12, URZ ;  /* 0x0000000c130c72a4 */ /* 0x008fe4000f8e02ff */
[----:B--2---:R-:W-:Y:S01]  /*2680*/  USHF.R.U32.HI UR4, URZ, UR22, UR4 ;  /* 0x00000016ff047299 */ /* 0x004fe20008011604 */
[----:B------:R-:W-:Y:S01]  /*2690*/  UMOV UR20, 0x400 ;  /* 0x0000040000147882 */ /* 0x000fe20000000000 */
[----:B------:R-:W2:Y:S02]  /*26a0*/  LDCU.64 UR26, c[0x0][0x348] ;  /* 0x00006900ff1a77ac */ /* 0x000ea40008000a00 */
[----:B------:R-:W-:-:S04]  /*26b0*/  UIADD3 UR4, UPT, UPT, -UR4, URZ, URZ ;  /* 0x000000ff04047290 */ /* 0x000fc8000fffe1ff */
[----:B------:R-:W-:-:S04]  /*26c0*/  UIMAD UR6, UR6, UR4, UR25 ;  /* 0x00000004060672a4 */ /* 0x000fc8000f8e0219 */
[----:B-----5:R-:W-:-:S03]  /*26d0*/  UIMAD.WIDE.U32 UR8, UR6, UR8, URZ ;  /* 0x00000008060872a5 */ /* 0x020fc6000f8e00ff */
[----:B------:R-:W3:Y:S01]  /*26e0*/  LDCU.64 UR4, c[0x0][0x6d8] ;  /* 0x0000db00ff0477ac */ /* 0x000ee20008000a00 */
[----:B------:R-:W-:-:S04]  /*26f0*/  UIADD3 UR7, UPT, UPT, UR6, -UR9, URZ ;  /* 0x8000000906077290 */ /* 0x000fc8000fffe0ff */
[----:B------:R-:W-:-:S04]  /*2700*/  USHF.R.U32.HI UR7, URZ, UR21, UR7 ;  /* 0x00000015ff077299 */ /* 0x000fc80008011607 */
[----:B------:R-:W-:Y:S01]  /*2710*/  UIADD3 UR7, UPT, UPT, UR9, UR7, URZ ;  /* 0x0000000709077290 */ /* 0x000fe2000fffe0ff */
[----:B------:R-:W4:Y:S03]  /*2720*/  LDCU UR9, c[0x0][0x378] ;  /* 0x00006f00ff0977ac */ /* 0x000f260008000800 */
[----:B------:R-:W-:-:S04]  /*2730*/  USHF.R.U32.HI UR8, URZ, UR15, UR7 ;  /* 0x0000000fff087299 */ /* 0x000fc80008011607 */
[----:B---3--:R-:W-:Y:S02]  /*2740*/  UIMAD.WIDE.U32 UR10, UR8, UR5, URZ ;  /* 0x00000005080a72a5 */ /* 0x008fe4000f8e00ff */
[----:B------:R-:W-:Y:S02]  /*2750*/  UIADD3 UR10, UPT, UPT, UR18, -0x1, URZ ;  /* 0xffffffff120a7890 */ /* 0x000fe4000fffe0ff */
[----:B------:R-:W-:-:S03]  /*2760*/  @!UP0 UIADD3 UR10, UPT, UPT, UR18, URZ, URZ ;  /* 0x000000ff120a8290 */ /* 0x000fc6000fffe0ff */
[----:B------:R-:W-:Y:S01]  /*2770*/  UMOV UR7, UR11 ;  /* 0x0000000b00077c82 */ /* 0x000fe20008000000 */
[----:B------:R-:W-:Y:S02]  /*2780*/  UIADD3 UR10, UPT, UPT, UR10, UR10, URZ ;  /* 0x0000000a0a0a7290 */ /* 0x000fe4000fffe0ff */
[----:B------:R-:W-:Y:S01]  /*2790*/  UIADD3 UR5, UPT, UPT, UR8, -UR7, URZ ;  /* 0x8000000708057290 */ /* 0x000fe2000fffe0ff */
[----:B------:R-:W3:Y:S01]  /*27a0*/  S2UR UR11, SR_CTAID.X ;  /* 0x00000000000b79c3 */ /* 0x000ee20000002500 */
[----:B----4-:R-:W-:Y:S02]  /*27b0*/  UIMAD UR9, UR12, UR9, URZ ;  /* 0x000000090c0972a4 */ /* 0x010fe4000f8e02ff */
[----:B------:R-:W-:Y:S02]  /*27c0*/  USHF.R.U32.HI UR5, URZ, UR14, UR5 ;  /* 0x0000000eff057299 */ /* 0x000fe40008011605 */
[----:B------:R-:W-:Y:S02]  /*27d0*/  ULEA.HI UR24, UR9, UR9, URZ, 0x1 ;  /* 0x0000000909187291 */ /* 0x000fe4000f8f08ff */
[----:B------:R-:W-:Y:S01]  /*27e0*/  UIADD3 UR5, UPT, UPT, UR7, UR5, URZ ;  /* 0x0000000507057290 */ /* 0x000fe2000fffe0ff */
[----:B------:R-:W4:Y:S01]  /*27f0*/  S2UR UR7, SR_CgaCtaId ;  /* 0x00000000000779c3 */ /* 0x000f220000008800 */
[----:B------:R-:W-:-:S02]  /*2800*/  UPRMT UR17, UR10, 0x654, UR17 ;  /* 0x000006540a117896 */ /* 0x000fc40008000011 */
[----:B------:R-:W-:Y:S02]  /*2810*/  USHF.R.U32.HI UR5, URZ, UR13, UR5 ;  /* 0x0000000dff057299 */ /* 0x000fe40008011605 */
[----:B------:R-:W-:Y:S02]  /*2820*/  USHF.R.S32.HI UR24, URZ, 0x1, UR24 ;  /* 0x00000001ff187899 */ /* 0x000fe40008011418 */
[----:B------:R-:W-:-:S04]  /*2830*/  UIADD3 UR5, UPT, UPT, -UR5, URZ, URZ ;  /* 0x000000ff05057290 */ /* 0x000fc8000fffe1ff */
[----:B------:R-:W-:Y:S02]  /*2840*/  UIMAD UR4, UR4, UR5, UR8 ;  /* 0x00000005040472a4 */ /* 0x000fe4000f8e0208 */
[----:B------:R-:W-:Y:S02]  /*2850*/  UIADD3 UR8, UPT, UPT, -UR8, URZ, URZ ;  /* 0x000000ff08087290 */ /* 0x000fe4000fffe1ff */
[----:B---3--:R-:W-:-:S03]  /*2860*/  USHF.L.U32 UR16, UR11, 0x7, URZ ;  /* 0x000000070b107899 */ /* 0x008fc600080006ff */
[----:B------:R-:W3:Y:S01]  /*2870*/  LDCU UR5, c[0x0][0x6cc] ;  /* 0x0000d980ff0577ac */ /* 0x000ee20008000800 */
[----:B------:R-:W-:Y:S02]  /*2880*/  ULOP3.LUT UR19, UR16, 0x80, URZ, 0xc0, !UPT ;  /* 0x0000008010137892 */ /* 0x000fe4000f8ec0ff */
[----:B----4-:R-:W-:-:S03]  /*2890*/  ULEA UR7, UR7, UR20, 0x18 ;  /* 0x0000001407077291 */ /* 0x010fc6000f8ec0ff */
[----:B------:R-:W-:Y:S01]  /*28a0*/  UMOV UR20, URZ ;  /* 0x000000ff00147c82 */ /* 0x000fe20008000000 */
[----:B------:R-:W-:Y:S02]  /*28b0*/  UIADD3 UR18, UPT, UPT, UR7, 0x8400, URZ ;  /* 0x0000840007127890 */ /* 0x000fe4000fffe0ff */
[----:B--23--:R-:W-:-:S12]  /*28c0*/  UIMAD UR6, UR5, UR8, UR6 ;  /* 0x00000008050672a4 */ /* 0x00cfd8000f8e0206 */
.L_x_47:
[----:B------:R-:W-:Y:S01]  /*28d0*/  IMAD.U32 R2, R63, -0x80000000, RZ ;  /* 0x800000003f027824 */ /* 0x000fe200078e00ff */
[----:B-1----:R-:W2:Y:S01]  /*28e0*/  S2R R5, SR_TID.X ;  /* 0x0000000000057919 */ /* 0x002ea20000002100 */
[----:B------:R-:W-:Y:S02]  /*28f0*/  UIADD3 UR6, UPT, UPT, UR6, UR6, URZ ;  /* 0x0000000606067290 */ /* 0x000fe4000fffe0ff */
[----:B------:R-:W3:Y:S01]  /*2900*/  SYNCS.PHASECHK.TRANS64.TRYWAIT P0, [UR7+0x30], R2 ;  /* 0x00003002ff0075a7 */ /* 0x000ee20008001107 */
[----:B------:R-:W-:Y:S02]  /*2910*/  USHF.L.U32 UR33, UR20, 0x3, URZ ;  /* 0x0000000314217899 */ /* 0x000fe400080006ff */
[----:B------:R-:W-:Y:S01]  /*2920*/  ULOP3.LUT UR8, UR6, 0x1, UR11, 0xf8, !UPT ;  /* 0x0000000106087892 */ /* 0x000fe2000f8ef80b */
[----:B------:R-:W4:Y:S03]  /*2930*/  LDCU UR31, c[0x0][0x6e4] ;  /* 0x0000dc80ff1f77ac */ /* 0x000f260008000800 */
[----:B------:R-:W-:-:S02]  /*2940*/  ULEA.HI UR6, UR6, UR8, URZ, 0x1 ;  /* 0x0000000806067291 */ /* 0x000fc4000f8f08ff */
[----:B------:R-:W-:Y:S02]  /*2950*/  UIADD3 UR36, UP1, UPT, UR26, 0x2c0, URZ ;  /* 0x000002c01a247890 */ /* 0x000fe4000ff3e0ff */
[----:B------:R-:W-:Y:S02]  /*2960*/  UIADD3 UR34, UP0, UPT, UR26, 0x240, URZ ;  /* 0x000002401a227890 */ /* 0x000fe4000ff1e0ff */
[----:B------:R-:W-:Y:S01]  /*2970*/  ULOP3.LUT UR9, UR6, 0xfffffffe, URZ, 0xc0, !UPT ;  /* 0xfffffffe06097892 */ /* 0x000fe2000f8ec0ff */
[----:B--2---:R-:W-:-:S04]  /*2980*/  LEA R61, R5, UR7, 0x7 ;  /* 0x00000007053d7c11 */ /* 0x004fc8000f8e38ff */
[----:B------:R-:W-:Y:S01]  /*2990*/  IADD3 R60, PT, PT, R61, 0x8430, RZ ;  /* 0x000084303d3c7810 */ /* 0x000fe20007ffe0ff */
[----:B---34-:R-:W-:Y:S06]  /*29a0*/  @!P0 BRA `(.L_x_43) ;  /* 0x0000002000e08947 */ /* 0x018fec0003800000 */
.L_x_62:
[----:B------:R-:W3:Y:S01]  /*29b0*/  S2UR UR16, SR_CgaCtaId ;  /* 0x00000000001079c3 */ /* 0x000ee20000008800 */
[----:B------:R-:W-:Y:S01]  /*29c0*/  UISETP.NE.AND UP2, UPT, UR8, UR9, UPT ;  /* 0x000000090800728c */ /* 0x000fe2000bf45270 */
[----:B------:R-:W-:Y:S01]  /*29d0*/  SHF.R.U32.HI R7, RZ, 0x3, R60 ;  /* 0x00000003ff077819 */ /* 0x000fe2000001163c */
[----:B--2---:R-:W-:Y:S01]  /*29e0*/  VIADD R3, R61, 0x8420 ;  /* 0x000084203d037836 */ /* 0x004fe20000000000 */
[----:B------:R-:W-:Y:S01]  /*29f0*/  USHF.R.U32.HI UR6, URZ, 0x1, UR6 ;  /* 0x00000001ff067899 */ /* 0x000fe20008011606 */
[----:B------:R-:W-:Y:S01]  /*2a00*/  IMAD.U32 R5, R5, 0x10000, RZ ;  /* 0x0001000005057824 */ /* 0x000fe200078e00ff */
[----:B------:R-:W-:Y:S01]  /*2a10*/  UISETP.LT.AND UP2, UPT, UR8, URZ, UP2 ;  /* 0x000000ff0800728c */ /* 0x000fe20009741270 */
[----:B------:R-:W-:Y:S01]  /*2a20*/  LOP3.LUT R60, R60, 0x70, R7, 0x78, !PT ;  /* 0x000000703c3c7812 */ /* 0x000fe200078e7807 */
[C---:B------:R-:W-:Y:S01]  /*2a30*/  VIADD R7, R61.reuse, 0x8410 ;  /* 0x000084103d077836 */ /* 0x040fe20000000000 */
[----:B------:R-:W-:Y:S01]  /*2a40*/  SHF.R.U32.HI R0, RZ, 0x3, R3 ;  /* 0x00000003ff007819 */ /* 0x000fe20000011603 */
[----:B------:R-:W-:Y:S01]  /*2a50*/  VIADD R61, R61, 0x8400 ;  /* 0x000084003d3d7836 */ /* 0x000fe20000000000 */
[----:B------:R-:W-:Y:S01]  /*2a60*/  LOP3.LUT R5, R5, 0xe00000, RZ, 0xc0, !PT ;  /* 0x00e0000005057812 */ /* 0x000fe200078ec0ff */
[----:B------:R-:W-:Y:S01]  /*2a70*/  UIADD3 UR10, UPT, UPT, UR6, -0x1, URZ ;  /* 0xffffffff060a7890 */ /* 0x000fe2000fffe0ff */
[----:B------:R-:W-:Y:S01]  /*2a80*/  LOP3.LUT R3, R3, 0x70, R0, 0x78, !PT ;  /* 0x0000007003037812 */ /* 0x000fe200078e7800 */
[----:B------:R-:W-:Y:S01]  /*2a90*/  USHF.L.U32 UR5, UR4, 0x7, URZ ;  /* 0x0000000704057899 */ /* 0x000fe200080006ff */
[----:B------:R-:W-:Y:S01]  /*2aa0*/  SHF.R.U32.HI R2, RZ, 0x3, R7 ;  /* 0x00000003ff027819 */ /* 0x000fe20000011607 */
[----:B-1----:R-:W-:Y:S01]  /*2ab0*/  IMAD.IADD R62, R64, 0x1, R5 ;  /* 0x00000001403e7824 */ /* 0x002fe200078e0205 */
[----:B------:R-:W-:Y:S01]  /*2ac0*/  SHF.R.U32.HI R0, RZ, 0x3, R61 ;  /* 0x00000003ff007819 */ /* 0x000fe2000001163d */
[----:B------:R-:W-:Y:S01]  /*2ad0*/  @!UP2 UIADD3 UR10, UPT, UPT, UR6, URZ, URZ ;  /* 0x000000ff060aa290 */ /* 0x000fe2000fffe0ff */
[----:B------:R-:W-:Y:S01]  /*2ae0*/  ISETP.NE.AND P0, PT, R65, RZ, PT ;  /* 0x000000ff4100720c */ /* 0x000fe20003f05270 */
[----:B------:R-:W-:Y:S01]  /*2af0*/  USHF.L.U32 UR9, UR4, 0x8, URZ ;  /* 0x0000000804097899 */ /* 0x000fe200080006ff */
[----:B------:R-:W-:Y:S01]  /*2b00*/  LOP3.LUT R2, R7, 0x70, R2, 0x78, !PT ;  /* 0x0000007007027812 */ /* 0x000fe200078e7802 */
[----:B------:R-:W-:Y:S01]  /*2b10*/  UIADD3.X UR37, UPT, UPT, URZ, UR27, URZ, UP1, !UPT ;  /* 0x0000001bff257290 */ /* 0x000fe20008ffe4ff */
[----:B------:R-:W-:Y:S01]  /*2b20*/  LOP3.LUT R0, R61, 0x70, R0, 0x78, !PT ;  /* 0x000000703d007812 */ /* 0x000fe200078e7800 */
[----:B------:R-:W-:-:S02]  /*2b30*/  UIADD3.X UR35, UPT, UPT, URZ, UR27, URZ, UP0, !UPT ;  /* 0x0000001bff237290 */ /* 0x000fc400087fe4ff */
[----:B------:R-:W-:Y:S01]  /*2b40*/  ULEA UR10, UR10, UR19, 0x8 ;  /* 0x000000130a0a7291 */ /* 0x000fe2000f8e40ff */
[----:B------:R-:W-:Y:S01]  /*2b50*/  UMOV UR32, URZ ;  /* 0x000000ff00207c82 */ /* 0x000fe20008000000 */
[----:B------:R-:W-:Y:S01]  /*2b60*/  UMOV UR28, 0x400 ;  /* 0x00000400001c7882 */ /* 0x000fe20000000000 */
[----:B---3--:R-:W-:-:S09]  /*2b70*/  UMOV UR8, UR18 ;  /* 0x0000001200087c82 */ /* 0x008fd20008000000 */
.L_x_46:
[----:B------:R-:W-:Y:S01]  /*2b80*/  R2UR UR4, R62 ;  /* 0x000000003e0472ca */ /* 0x000fe200000e0000 */
[----:B------:R-:W-:Y:S02]  /*2b90*/  USHF.R.S32.HI UR6, URZ, 0x1f, UR33 ;  /* 0x0000001fff067899 */ /* 0x000fe40008011421 */
[----:B------:R-:W-:Y:S02]  /*2ba0*/  ULEA UR12, UR16, UR28, 0x18 ;  /* 0x0000001c100c7291 */ /* 0x000fe4000f8ec0ff */
[----:B------:R-:W-:-:S08]  /*2bb0*/  ULEA.HI UR6, UR6, UR33, URZ, 0x2 ;  /* 0x0000002106067291 */ /* 0x000fd0000f8f10ff */
[----:B-1----:R-:W1:Y:S02]  /*2bc0*/  LDTM.x32 R28, tmem[UR4] ;  /* 0x00000004001c79ee */ /* 0x002e6400082c0000 */
[----:B-1----:R-:W-:Y:S01]  /*2bd0*/  FMUL R66, R29, UR31 ;  /* 0x0000001f1d427c20 */ /* 0x002fe20008400000 */
[----:B------:R-:W-:Y:S01]  /*2be0*/  FMUL R67, R28, UR31 ;  /* 0x0000001f1c437c20 */ /* 0x000fe20008400000 */
[----:B------:R-:W-:Y:S01]  /*2bf0*/  FMUL R68, R31, UR31 ;  /* 0x0000001f1f447c20 */ /* 0x000fe20008400000 */
[----:B------:R-:W-:Y:S01]  /*2c00*/  FMUL R69, R30, UR31 ;  /* 0x0000001f1e457c20 */ /* 0x000fe20008400000 */
[----:B------:R-:W-:Y:S01]  /*2c10*/  FMUL R70, R33, UR31 ;  /* 0x0000001f21467c20 */ /* 0x000fe20008400000 */
[----:B------:R-:W-:Y:S01]  /*2c20*/  FMUL R71, R32, UR31 ;  /* 0x0000001f20477c20 */ /* 0x000fe20008400000 */
[----:B------:R-:W-:Y:S01]  /*2c30*/  FMUL R72, R35, UR31 ;  /* 0x0000001f23487c20 */ /* 0x000fe20008400000 */
[----:B------:R-:W-:Y:S01]  /*2c40*/  FMUL R73, R34, UR31 ;  /* 0x0000001f22497c20 */ /* 0x000fe20008400000 */
[----:B------:R-:W-:Y:S01]  /*2c50*/  FMUL R74, R37, UR31 ;  /* 0x0000001f254a7c20 */ /* 0x000fe20008400000 */
[----:B------:R-:W1:Y:S01]  /*2c60*/  LDTM.x32 R4, tmem[UR4+0x20] ;  /* 0x00002004000479ee */ /* 0x000e6200082c0000 */
[----:B------:R-:W-:Y:S01]  /*2c70*/  ULOP3.LUT UR4, UR6, 0xfffffffc, URZ, 0xc0, !UPT ;  /* 0xfffffffc06047892 */ /* 0x000fe2000f8ec0ff */
[----:B------:R-:W-:Y:S01]  /*2c80*/  FMUL R75, R36, UR31 ;  /* 0x0000001f244b7c20 */ /* 0x000fe20008400000 */
[----:B------:R-:W-:Y:S01]  /*2c90*/  FMUL R76, R39, UR31 ;  /* 0x0000001f274c7c20 */ /* 0x000fe20008400000 */
[----:B------:R-:W-:Y:S01]  /*2ca0*/  FMUL R77, R38, UR31 ;  /* 0x0000001f264d7c20 */ /* 0x000fe20008400000 */
[----:B------:R-:W-:Y:S01]  /*2cb0*/  UIADD3 UR4, UPT, UPT, -UR4, UR33, URZ ;  /* 0x0000002104047290 */ /* 0x000fe2000fffe1ff */
[----:B------:R-:W-:Y:S01]  /*2cc0*/  FMUL R78, R41, UR31 ;  /* 0x0000001f294e7c20 */ /* 0x000fe20008400000 */
[----:B------:R-:W-:Y:S01]  /*2cd0*/  FMUL R79, R40, UR31 ;  /* 0x0000001f284f7c20 */ /* 0x000fe20008400000 */
[----:B------:R-:W-:Y:S01]  /*2ce0*/  FMUL R80, R43, UR31 ;  /* 0x0000001f2b507c20 */ /* 0x000fe20008400000 */
[----:B------:R-:W-:Y:S01]  /*2cf0*/  FMUL R83, R42, UR31 ;  /* 0x0000001f2a537c20 */ /* 0x000fe20008400000 */
[----:B------:R-:W-:Y:S01]  /*2d00*/  F2FP.BF16.F32.PACK_AB R39, R72, R73 ;  /* 0x000000494827723e */ /* 0x000fe200000010ff */
[----:B------:R-:W-:Y:S01]  /*2d10*/  FMUL R45, R45, UR31 ;  /* 0x0000001f2d2d7c20 */ /* 0x000fe20008400000 */
[----:B------:R-:W-:Y:S01]  /*2d20*/  MOV R81, UR4 ;  /* 0x0000000400517c02 */ /* 0x000fe20008000f00 */
[----:B------:R-:W-:Y:S01]  /*2d30*/  FMUL R44, R44, UR31 ;  /* 0x0000001f2c2c7c20 */ /* 0x000fe20008400000 */
[----:B------:R-:W-:Y:S01]  /*2d40*/  F2FP.BF16.F32.PACK_AB R38, R70, R71 ;  /* 0x000000474626723e */ /* 0x000fe200000010ff */
[----:B------:R-:W-:Y:S01]  /*2d50*/  FMUL R47, R47, UR31 ;  /* 0x0000001f2f2f7c20 */ /* 0x000fe20008400000 */
[----:B------:R-:W-:Y:S01]  /*2d60*/  F2FP.BF16.F32.PACK_AB R37, R68, R69 ;  /* 0x000000454425723e */ /* 0x000fe200000010ff */
[----:B------:R-:W-:Y:S01]  /*2d70*/  FMUL R46, R46, UR31 ;  /* 0x0000001f2e2e7c20 */ /* 0x000fe20008400000 */
[----:B------:R-:W-:Y:S01]  /*2d80*/  F2FP.BF16.F32.PACK_AB R36, R66, R67 ;  /* 0x000000434224723e */ /* 0x000fe200000010ff */
[----:B------:R-:W-:Y:S01]  /*2d90*/  FMUL R49, R49, UR31 ;  /* 0x0000001f31317c20 */ /* 0x000fe20008400000 */
[----:B------:R-:W-:Y:S01]  /*2da0*/  LEA R87, R81, R0, 0xe ;  /* 0x0000000051577211 */ /* 0x000fe200078e70ff */
[----:B------:R-:W-:Y:S01]  /*2db0*/  FMUL R48, R48, UR31 ;  /* 0x0000001f30307c20 */ /* 0x000fe20008400000 */
[----:B------:R-:W-:Y:S01]  /*2dc0*/  F2FP.BF16.F32.PACK_AB R43, R80, R83 ;  /* 0x00000053502b723e */ /* 0x000fe200000010ff */
[----:B------:R-:W-:Y:S01]  /*2dd0*/  FMUL R51, R51, UR31 ;  /* 0x0000001f33337c20 */ /* 0x000fe20008400000 */
[----:B------:R-:W-:Y:S01]  /*2de0*/  F2FP.BF16.F32.PACK_AB R42, R78, R79 ;  /* 0x0000004f4e2a723e */ /* 0x000fe200000010ff */
[----:B------:R-:W-:Y:S01]  /*2df0*/  STS.128 [R87], R36 ;  /* 0x0000002457007388 */ /* 0x000fe20000000c00 */
[----:B------:R-:W-:Y:S01]  /*2e00*/  F2FP.BF16.F32.PACK_AB R41, R76, R77 ;  /* 0x0000004d4c29723e */ /* 0x000fe200000010ff */
[----:B-1----:R-:W-:Y:S01]  /*2e10*/  FMUL R82, R4, UR31 ;  /* 0x0000001f04527c20 */ /* 0x002fe20008400000 */
[----:B------:R-:W-:Y:S01]  /*2e20*/  F2FP.BF16.F32.PACK_AB R40, R74, R75 ;  /* 0x0000004b4a28723e */ /* 0x000fe200000010ff */
[----:B------:R-:W-:Y:S01]  /*2e30*/  FMUL R85, R5, UR31 ;  /* 0x0000001f05557c20 */ /* 0x000fe20008400000 */
[----:B------:R-:W-:Y:S01]  /*2e40*/  LEA R86, R81, R2, 0xe ;  /* 0x0000000251567211 */ /* 0x000fe200078e70ff */
[----:B------:R-:W-:Y:S01]  /*2e50*/  FMUL R84, R82, -1.4426950216293334961 ;  /* 0xbfb8aa3b52547820 */ /* 0x000fe20000400000 */
[----:B------:R-:W-:Y:S01]  /*2e60*/  FMUL R50, R50, UR31 ;  /* 0x0000001f32327c20 */ /* 0x000fe20008400000 */
[----:B------:R-:W-:Y:S01]  /*2e70*/  FMUL R4, R85, -1.4426950216293334961 ;  /* 0xbfb8aa3b55047820 */ /* 0x000fe20000400000 */
[----:B------:R-:W-:Y:S01]  /*2e80*/  FMUL R53, R53, UR31 ;  /* 0x0000001f35357c20 */ /* 0x000fe20008400000 */
[----:B------:R1:W-:Y:S01]  /*2e90*/  STS.128 [R86], R40 ;  /* 0x0000002856007388 */ /* 0x0003e20000000c00 */
[----:B------:R-:W-:Y:S01]  /*2ea0*/  F2FP.BF16.F32.PACK_AB R5, R47, R46 ;  /* 0x0000002e2f05723e */ /* 0x000fe200000010ff */
[----:B------:R-:W-:Y:S01]  /*2eb0*/  MUFU.EX2 R84, R84 ;  /* 0x0000005400547308 */ /* 0x000fe20000000800 */
[----:B------:R-:W-:Y:S01]  /*2ec0*/  LEA R91, R81, R3, 0xe ;  /* 0x00000003515b7211 */ /* 0x000fe200078e70ff */
[----:B------:R-:W-:Y:S01]  /*2ed0*/  FMUL R9, R9, UR31 ;  /* 0x0000001f09097c20 */ /* 0x000fe20008400000 */
[----:B------:R-:W-:Y:S01]  /*2ee0*/  LEA R89, R81, R60, 0xe ;  /* 0x0000003c51597211 */ /* 0x000fe200078e70ff */
[----:B------:R-:W-:Y:S01]  /*2ef0*/  FMUL R8, R8, UR31 ;  /* 0x0000001f08087c20 */ /* 0x000fe20008400000 */
[----:B------:R-:W-:Y:S01]  /*2f00*/  FMUL R10, R10, UR31 ;  /* 0x0000001f0a0a7c20 */ /* 0x000fe20008400000 */
[----:B------:R-:W-:Y:S01]  /*2f10*/  FMUL R90, R9, -1.4426950216293334961 ;  /* 0xbfb8aa3b095a7820 */ /* 0x000fe20000400000 */
        /* <DEDUP_REMOVED lines=15> */
[----:B-1----:R-:W-:Y:S01]  /*3010*/  FMUL R43, R54, UR31 ;  /* 0x0000001f362b7c20 */ /* 0x002fe20008400000 */
[----:B------:R-:W-:Y:S01]  /*3020*/  FMUL R40, R6, UR31 ;  /* 0x0000001f06287c20 */ /* 0x000fe20008400000 */
[----:B------:R-:W-:Y:S01]  /*3030*/  FMUL R54, R59, UR31 ;  /* 0x0000001f3b367c20 */ /* 0x000fe20008400000 */
[----:B------:R-:W-:Y:S01]  /*3040*/  FMUL R59, R7, UR31 ;  /* 0x0000001f073b7c20 */ /* 0x000fe20008400000 */
[----:B------:R1:W2:Y:S01]  /*3050*/  MUFU.EX2 R41, R4 ;  /* 0x0000000400297308 */ /* 0x0002a20000000800 */
[----:B------:R-:W-:Y:S01]  /*3060*/  FMUL R88, R40, -1.4426950216293334961 ;  /* 0xbfb8aa3b28587820 */ /* 0x000fe20000400000 */
[----:B------:R-:W-:Y:S01]  /*3070*/  FMUL R86, R52, UR31 ;  /* 0x0000001f34567c20 */ /* 0x000fe20008400000 */
[----:B------:R-:W-:Y:S01]  /*3080*/  FMUL R87, R59, -1.4426950216293334961 ;  /* 0xbfb8aa3b3b577820 */ /* 0x000fe20000400000 */
[----:B------:R-:W-:Y:S01]  /*3090*/  FMUL R42, R55, UR31 ;  /* 0x0000001f372a7c20 */ /* 0x000fe20008400000 */
[----:B------:R-:W-:Y:S01]  /*30a0*/  FMUL R52, R57, UR31 ;  /* 0x0000001f39347c20 */ /* 0x000fe20008400000 */
[----:B------:R-:W-:Y:S01]  /*30b0*/  FMUL R55, R58, UR31 ;  /* 0x0000001f3a377c20 */ /* 0x000fe20008400000 */
[----:B------:R-:W-:Y:S01]  /*30c0*/  FMUL R57, R56, UR31 ;  /* 0x0000001f38397c20 */ /* 0x000fe20008400000 */
[----:B------:R-:W-:Y:S01]  /*30d0*/  MUFU.EX2 R88, R88 ;  /* 0x0000005800587308 */ /* 0x000fe20000000800 */
[----:B------:R-:W-:Y:S01]  /*30e0*/  F2FP.BF16.F32.PACK_AB R7, R51, R50 ;  /* 0x000000323307723e */ /* 0x000fe200000010ff */
[----:B------:R-:W-:Y:S01]  /*30f0*/  FMUL R56, R8, -1.4426950216293334961 ;  /* 0xbfb8aa3b08387820 */ /* 0x000fe20000400000 */
[----:B------:R-:W-:Y:S01]  /*3100*/  F2FP.BF16.F32.PACK_AB R6, R49, R48 ;  /* 0x000000303106723e */ /* 0x000fe200000010ff */
[----:B------:R-:W-:Y:S01]  /*3110*/  FMUL R58, R12, -1.4426950216293334961 ;  /* 0xbfb8aa3b0c3a7820 */ /* 0x000fe20000400000 */
[----:B------:R-:W-:-:S02]  /*3120*/  F2FP.BF16.F32.PACK_AB R39, R54, R55 ;  /* 0x000000373627723e */ /* 0x000fc400000010ff */
[----:B------:R-:W-:Y:S01]  /*3130*/  F2FP.BF16.F32.PACK_AB R38, R52, R57 ;  /* 0x000000393426723e */ /* 0x000fe200000010ff */
[----:B------:R-:W-:Y:S01]  /*3140*/  MUFU.EX2 R87, R87 ;  /* 0x0000005700577308 */ /* 0x000fe20000000800 */
[----:B-1----:R-:W-:Y:S01]  /*3150*/  F2FP.BF16.F32.PACK_AB R4, R45, R44 ;  /* 0x0000002c2d04723e */ /* 0x002fe200000010ff */
[----:B--2---:R-:W-:Y:S01]  /*3160*/  FADD R92, R41, 1 ;  /* 0x3f800000295c7421 */ /* 0x004fe20000000000 */
[----:B------:R-:W-:Y:S01]  /*3170*/  F2FP.BF16.F32.PACK_AB R37, R42, R43 ;  /* 0x0000002b2a25723e */ /* 0x000fe200000010ff */
[----:B------:R-:W-:Y:S01]  /*3180*/  FMUL R41, R19, UR31 ;  /* 0x0000001f13297c20 */ /* 0x000fe20008400000 */
[----:B------:R-:W-:Y:S01]  /*3190*/  F2FP.BF16.F32.PACK_AB R36, R53, R86 ;  /* 0x000000563524723e */ /* 0x000fe200000010ff */
[----:B------:R1:W-:Y:S01]  /*31a0*/  STS.128 [R91], R4 ;  /* 0x000000045b007388 */ /* 0x0003e20000000c00 */
[----:B------:R-:W-:Y:S01]  /*31b0*/  FMUL R19, R21, UR31 ;  /* 0x0000001f15137c20 */ /* 0x000fe20008400000 */
[----:B------:R-:W-:Y:S02]  /*31c0*/  MUFU.RCP R92, R92 ;  /* 0x0000005c005c7308 */ /* 0x000fe40000001000 */
[----:B------:R2:W-:Y:S06]  /*31d0*/  STS.128 [R89], R36 ;  /* 0x0000002459007388 */ /* 0x0005ec0000000c00 */
[----:B------:R-:W3:Y:S08]  /*31e0*/  MUFU.EX2 R56, R56 ;  /* 0x0000003800387308 */ /* 0x000ef00000000800 */
[----:B------:R-:W4:Y:S01]  /*31f0*/  MUFU.EX2 R58, R58 ;  /* 0x0000003a003a7308 */ /* 0x000f220000000800 */
[----:B---3--:R-:W-:Y:S01]  /*3200*/  FADD R56, R56, 1 ;  /* 0x3f80000038387421 */ /* 0x008fe20000000000 */
[----:B-1----:R-:W-:Y:S01]  /*3210*/  FADD R91, R88, 1 ;  /* 0x3f800000585b7421 */ /* 0x002fe20000000000 */
[----:B------:R-:W-:-:S05]  /*3220*/  FADD R88, R87, 1 ;  /* 0x3f80000057587421 */ /* 0x000fca0000000000 */
[----:B------:R1:W-:Y:S01]  /*3230*/  MUFU.EX2 R4, R90 ;  /* 0x0000005a00047308 */ /* 0x0003e20000000800 */
[----:B------:R-:W-:Y:S01]  /*3240*/  FMUL R6, R10, -1.4426950216293334961 ;  /* 0xbfb8aa3b0a067820 */ /* 0x000fe20000400000 */
[----:B--2---:R-:W-:Y:S01]  /*3250*/  FADD R37, R84, 1 ;  /* 0x3f80000054257421 */ /* 0x004fe20000000000 */
[----:B------:R-:W-:Y:S01]  /*3260*/  FMUL R7, R11, UR31 ;  /* 0x0000001f0b077c20 */ /* 0x000fe20008400000 */
[----:B------:R-:W-:Y:S01]  /*3270*/  FMUL R11, R13, -1.4426950216293334961 ;  /* 0xbfb8aa3b0d0b7820 */ /* 0x000fe20000400000 */
[----:B------:R-:W-:Y:S01]  /*3280*/  FMUL R38, R14, -1.4426950216293334961 ;  /* 0xbfb8aa3b0e267820 */ /* 0x000fe20000400000 */
[----:B------:R-:W-:Y:S01]  /*3290*/  FMUL R39, R15, -1.4426950216293334961 ;  /* 0xbfb8aa3b0f277820 */ /* 0x000fe20000400000 */
[----:B------:R-:W-:Y:S01]  /*32a0*/  FMUL R5, R7, -1.4426950216293334961 ;  /* 0xbfb8aa3b07057820 */ /* 0x000fe20000400000 */
[----:B------:R-:W2:Y:S01]  /*32b0*/  MUFU.RCP R88, R88 ;  /* 0x0000005800587308 */ /* 0x000ea20000001000 */
[----:B----4-:R-:W-:Y:S01]  /*32c0*/  FADD R58, R58, 1 ;  /* 0x3f8000003a3a7421 */ /* 0x010fe20000000000 */
[----:B------:R-:W-:Y:S01]  /*32d0*/  FMUL R89, R17, -1.4426950216293334961 ;  /* 0xbfb8aa3b11597820 */ /* 0x000fe20000400000 */
[----:B------:R-:W-:Y:S01]  /*32e0*/  FMUL R84, R18, -1.4426950216293334961 ;  /* 0xbfb8aa3b12547820 */ /* 0x000fe20000400000 */
[----:B------:R-:W-:-:S04]  /*32f0*/  FMUL R87, R20, -1.4426950216293334961 ;  /* 0xbfb8aa3b14577820 */ /* 0x000fc80000400000 */
[----:B------:R-:W3:Y:S01]  /*3300*/  MUFU.RCP R37, R37 ;  /* 0x0000002500257308 */ /* 0x000ee20000001000 */
[----:B-1----:R-:W-:-:S07]  /*3310*/  FMUL R90, R16, -1.4426950216293334961 ;  /* 0xbfb8aa3b105a7820 */ /* 0x002fce0000400000 */
[----:B------:R-:W1:Y:S01]  /*3320*/  MUFU.RCP R91, R91 ;  /* 0x0000005b005b7308 */ /* 0x000e620000001000 */
[----:B--2---:R-:W-:Y:S01]  /*3330*/  FMUL R21, R59, R88 ;  /* 0x000000583b157220 */ /* 0x004fe20000400000 */
[----:B------:R-:W-:-:S03]  /*3340*/  FADD R88, R4, 1 ;  /* 0x3f80000004587421 */ /* 0x000fc60000000000 */
[----:B------:R-:W-:Y:S01]  /*3350*/  FMUL R68, R68, R21 ;  /* 0x0000001544447220 */ /* 0x000fe20000400000 */
[----:B------:R-:W-:Y:S02]  /*3360*/  FMUL R21, R22, UR31 ;  /* 0x0000001f16157c20 */ /* 0x000fe40008400000 */
[----:B------:R-:W2:Y:S01]  /*3370*/  MUFU.EX2 R6, R6 ;  /* 0x0000000600067308 */ /* 0x000ea20000000800 */
[----:B---3--:R-:W-:Y:S01]  /*3380*/  FMUL R36, R82, R37 ;  /* 0x0000002552247220 */ /* 0x008fe20000400000 */
[----:B------:R-:W-:Y:S01]  /*3390*/  FMUL R37, R85, R92 ;  /* 0x0000005c55257220 */ /* 0x000fe20000400000 */
[----:B------:R-:W-:Y:S02]  /*33a0*/  FMUL R4, R21, -1.4426950216293334961 ;  /* 0xbfb8aa3b15047820 */ /* 0x000fe40000400000 */
[----:B------:R-:W-:Y:S01]  /*33b0*/  FMUL R36, R67, R36 ;  /* 0x0000002443247220 */ /* 0x000fe20000400000 */
[----:B------:R-:W-:Y:S01]  /*33c0*/  FMUL R37, R66, R37 ;  /* 0x0000002542257220 */ /* 0x000fe20000400000 */
[----:B------:R-:W-:Y:S01]  /*33d0*/  FMUL R67, R41, -1.4426950216293334961 ;  /* 0xbfb8aa3b29437820 */ /* 0x000fe20000400000 */
[----:B------:R-:W3:Y:S01]  /*33e0*/  MUFU.RCP R88, R88 ;  /* 0x0000005800587308 */ /* 0x000ee20000001000 */
[----:B-1----:R-:W-:-:S04]  /*33f0*/  FMUL R66, R40, R91 ;  /* 0x0000005b28427220 */ /* 0x002fc80000400000 */
[----:B------:R-:W-:Y:S01]  /*3400*/  FMUL R69, R69, R66 ;  /* 0x0000004245457220 */ /* 0x000fe20000400000 */
[----:B------:R-:W-:Y:S02]  /*3410*/  FMUL R66, R19, -1.4426950216293334961 ;  /* 0xbfb8aa3b13427820 */ /* 0x000fe40000400000 */
[----:B------:R-:W1:Y:S01]  /*3420*/  MUFU.RCP R91, R56 ;  /* 0x00000038005b7308 */ /* 0x000e620000001000 */
[----:B--2---:R-:W-:-:S07]  /*3430*/  FADD R92, R6, 1 ;  /* 0x3f800000065c7421 */ /* 0x004fce0000000000 */
[----:B------:R-:W2:Y:S01]  /*3440*/  MUFU.EX2 R5, R5 ;  /* 0x0000000500057308 */ /* 0x000ea20000000800 */
[----:B---3--:R-:W-:-:S04]  /*3450*/  FMUL R93, R9, R88 ;  /* 0x00000058095d7220 */ /* 0x008fc80000400000 */
[----:B------:R-:W-:-:S03]  /*3460*/  FMUL R70, R70, R93 ;  /* 0x0000005d46467220 */ /* 0x000fc60000400000 */
[----:B------:R-:W-:Y:S01]  /*3470*/  MUFU.EX2 R11, R11 ;  /* 0x0000000b000b7308 */ /* 0x000fe20000000800 */
[----:B-1----:R-:W-:Y:S01]  /*3480*/  FMUL R22, R8, R91 ;  /* 0x0000005b08167220 */ /* 0x002fe20000400000 */
[----:B------:R-:W-:-:S03]  /*3490*/  FMUL R56, R23, UR31 ;  /* 0x0000001f17387c20 */ /* 0x000fc60008400000 */
[----:B------:R-:W-:Y:S01]  /*34a0*/  FMUL R71, R71, R22 ;  /* 0x0000001647477220 */ /* 0x000fe20000400000 */
[----:B------:R-:W-:Y:S01]  /*34b0*/  FMUL R22, R24, UR31 ;  /* 0x0000001f18167c20 */ /* 0x000fe20008400000 */
[----:B------:R-:W-:Y:S01]  /*34c0*/  FMUL R23, R56, -1.4426950216293334961 ;  /* 0xbfb8aa3b38177820 */ /* 0x000fe20000400000 */
[----:B------:R-:W1:Y:S01]  /*34d0*/  MUFU.RCP R91, R92 ;  /* 0x0000005c005b7308 */ /* 0x000e620000001000 */
[----:B--2---:R-:W-:Y:S01]  /*34e0*/  FADD R93, R5, 1 ;  /* 0x3f800000055d7421 */ /* 0x004fe20000000000 */
[----:B------:R-:W-:Y:S01]  /*34f0*/  FMUL R6, R22, -1.4426950216293334961 ;  /* 0xbfb8aa3b16067820 */ /* 0x000fe20000400000 */
[----:B------:R-:W-:-:S05]  /*3500*/  FMUL R5, R25, -1.4426950216293334961 ;  /* 0xbfb8aa3b19057820 */ /* 0x000fca0000400000 */
[----:B------:R-:W2:Y:S08]  /*3510*/  MUFU.RCP R24, R93 ;  /* 0x0000005d00187308 */ /* 0x000eb00000001000 */
[----:B------:R-:W3:Y:S01]  /*3520*/  MUFU.EX2 R38, R38 ;  /* 0x0000002600267308 */ /* 0x000ee20000000800 */
[----:B-1----:R-:W-:-:S04]  /*3530*/  FMUL R88, R10, R91 ;  /* 0x0000005b0a587220 */ /* 0x002fc80000400000 */
[----:B------:R-:W-:Y:S01]  /*3540*/  FMUL R73, R73, R88 ;  /* 0x0000005849497220 */ /* 0x000fe20000400000 */
[----:B------:R-:W-:Y:S02]  /*3550*/  FADD R88, R11, 1 ;  /* 0x3f8000000b587421 */ /* 0x000fe40000000000 */
[----:B------:R-:W1:Y:S01]  /*3560*/  MUFU.EX2 R90, R90 ;  /* 0x0000005a005a7308 */ /* 0x000e620000000800 */
[C---:B--2---:R-:W-:Y:S01]  /*3570*/  FMUL R11, R7.reuse, R24 ;  /* 0x00000018070b7220 */ /* 0x044fe20000400000 */
[----:B------:R-:W-:-:S03]  /*3580*/  F2FP.BF16.F32.PACK_AB R7, R7, R10 ;  /* 0x0000000a0707723e */ /* 0x000fc600000010ff */
[----:B------:R-:W-:-:S03]  /*3590*/  FMUL R72, R72, R11 ;  /* 0x0000000b48487220 */ /* 0x000fc60000400000 */
[----:B------:R-:W2:Y:S01]  /*35a0*/  MUFU.EX2 R39, R39 ;  /* 0x0000002700277308 */ /* 0x000ea20000000800 */
[----:B---3--:R-:W-:-:S07]  /*35b0*/  FADD R11, R38, 1 ;  /* 0x3f800000260b7421 */ /* 0x008fce0000000000 */
[----:B------:R3:W4:Y:S01]  /*35c0*/  MUFU.RCP R24, R88 ;  /* 0x0000005800187308 */ /* 0x0007220000001000 */
[----:B-1----:R-:W-:-:S07]  /*35d0*/  FADD R90, R90, 1 ;  /* 0x3f8000005a5a7421 */ /* 0x002fce0000000000 */
[----:B------:R-:W1:Y:S08]  /*35e0*/  MUFU.RCP R11, R11 ;  /* 0x0000000b000b7308 */ /* 0x000e700000001000 */
[----:B------:R2:W5:Y:S01]  /*35f0*/  MUFU.RCP R91, R58 ;  /* 0x0000003a005b7308 */ /* 0x0005620000001000 */
[----:B---3--:R-:W-:-:S07]  /*3600*/  FMUL R88, R27, -1.4426950216293334961 ;  /* 0xbfb8aa3b1b587820 */ /* 0x008fce0000400000 */
[----:B------:R-:W-:Y:S08]  /*3610*/  MUFU.EX2 R89, R89 ;  /* 0x0000005900597308 */ /* 0x000ff00000000800 */
[----:B------:R-:W-:Y:S01]  /*3620*/  MUFU.EX2 R84, R84 ;  /* 0x0000005400547308 */ /* 0x000fe20000000800 */
[----:B--2---:R-:W-:Y:S01]  /*3630*/  FADD R58, R39, 1 ;  /* 0x3f800000273a7421 */ /* 0x004fe20000000000 */
[----:B----4-:R-:W-:Y:S01]  /*3640*/  FMUL R39, R13, R24 ;  /* 0x000000180d277220 */ /* 0x010fe20000400000 */
[----:B-1----:R-:W-:Y:S01]  /*3650*/  FMUL R24, R14, R11 ;  /* 0x0000000b0e187220 */ /* 0x002fe20000400000 */
[----:B-----5:R-:W-:-:S02]  /*3660*/  FMUL R38, R12, R91 ;  /* 0x0000005b0c267220 */ /* 0x020fc40000400000 */
[----:B------:R-:W-:Y:S01]  /*3670*/  FMUL R74, R74, R39 ;  /* 0x000000274a4a7220 */ /* 0x000fe20000400000 */
[----:B------:R-:W-:Y:S01]  /*3680*/  FMUL R77, R77, R24 ;  /* 0x000000184d4d7220 */ /* 0x000fe20000400000 */
[----:B------:R-:W1:Y:S01]  /*3690*/  MUFU.RCP R11, R90 ;  /* 0x0000005a000b7308 */ /* 0x000e620000001000 */
[----:B------:R-:W-:Y:S01]  /*36a0*/  FMUL R75, R75, R38 ;  /* 0x000000264b4b7220 */ /* 0x000fe20000400000 */
[----:B------:R-:W-:Y:S01]  /*36b0*/  FMUL R38, R26, -1.4426950216293334961 ;  /* 0xbfb8aa3b1a267820 */ /* 0x000fe20000400000 */
[----:B------:R-:W-:Y:S01]  /*36c0*/  FMUL R24, R28, UR31 ;  /* 0x0000001f1c187c20 */ /* 0x000fe20008400000 */
[----:B------:R-:W-:-:S03]  /*36d0*/  FMUL R28, R30, -1.4426950216293334961 ;  /* 0xbfb8aa3b1e1c7820 */ /* 0x000fc60000400000 */
[----:B------:R-:W-:Y:S01]  /*36e0*/  FMUL R39, R24, -1.4426950216293334961 ;  /* 0xbfb8aa3b18277820 */ /* 0x000fe20000400000 */
[----:B------:R-:W2:Y:S08]  /*36f0*/  MUFU.EX2 R67, R67 ;  /* 0x0000004300437308 */ /* 0x000eb00000000800 */
[----:B------:R-:W3:Y:S01]  /*3700*/  MUFU.EX2 R87, R87 ;  /* 0x0000005700577308 */ /* 0x000ee20000000800 */
[----:B-1----:R-:W-:Y:S01]  /*3710*/  FMUL R90, R16, R11 ;  /* 0x0000000b105a7220 */ /* 0x002fe20000400000 */
[----:B------:R-:W-:-:S03]  /*3720*/  FMUL R11, R31, -1.4426950216293334961 ;  /* 0xbfb8aa3b1f0b7820 */ /* 0x000fc60000400000 */
[----:B------:R-:W-:Y:S01]  /*3730*/  FMUL R79, R79, R90 ;  /* 0x0000005a4f4f7220 */ /* 0x000fe20000400000 */
[----:B------:R-:W-:Y:S01]  /*3740*/  FADD R90, R89, 1 ;  /* 0x3f800000595a7421 */ /* 0x000fe20000000000 */
[----:B------:R-:W-:Y:S01]  /*3750*/  FADD R89, R84, 1 ;  /* 0x3f80000054597421 */ /* 0x000fe20000000000 */
[----:B------:R-:W1:Y:S01]  /*3760*/  MUFU.EX2 R4, R4 ;  /* 0x0000000400047308 */ /* 0x000e620000000800 */
[----:B--2---:R-:W-:-:S07]  /*3770*/  FADD R84, R67, 1 ;  /* 0x3f80000043547421 */ /* 0x004fce0000000000 */
[----:B------:R-:W2:Y:S01]  /*3780*/  MUFU.EX2 R66, R66 ;  /* 0x0000004200427308 */ /* 0x000ea20000000800 */
[----:B---3--:R-:W-:-:S07]  /*3790*/  FADD R67, R87, 1 ;  /* 0x3f80000057437421 */ /* 0x008fce0000000000 */
[----:B------:R-:W3:Y:S01]  /*37a0*/  MUFU.EX2 R23, R23 ;  /* 0x0000001700177308 */ /* 0x000ee20000000800 */
[----:B-1----:R-:W-:-:S07]  /*37b0*/  FADD R4, R4, 1 ;  /* 0x3f80000004047421 */ /* 0x002fce0000000000 */
[----:B------:R-:W1:Y:S01]  /*37c0*/  MUFU.RCP R58, R58 ;  /* 0x0000003a003a7308 */ /* 0x000e620000001000 */
[----:B--2---:R-:W-:-:S07]  /*37d0*/  FADD R66, R66, 1 ;  /* 0x3f80000042427421 */ /* 0x004fce0000000000 */
[----:B------:R-:W2:Y:S01]  /*37e0*/  MUFU.RCP R67, R67 ;  /* 0x0000004300437308 */ /* 0x000ea20000001000 */
[----:B---3--:R-:W-:-:S07]  /*37f0*/  FADD R23, R23, 1 ;  /* 0x3f80000017177421 */ /* 0x008fce0000000000 */
[----:B------:R-:W3:Y:S01]  /*3800*/  MUFU.RCP R90, R90 ;  /* 0x0000005a005a7308 */ /* 0x000ee20000001000 */
[----:B-1----:R-:W-:Y:S01]  /*3810*/  FMUL R91, R15, R58 ;  /* 0x0000003a0f5b7220 */ /* 0x002fe20000400000 */
[----:B------:R-:W-:-:S03]  /*3820*/  FMUL R58, R29, -1.4426950216293334961 ;  /* 0xbfb8aa3b1d3a7820 */ /* 0x000fc60000400000 */
[----:B------:R-:W-:-:S03]  /*3830*/  FMUL R76, R76, R91 ;  /* 0x0000005b4c4c7220 */ /* 0x000fc60000400000 */
[----:B------:R-:W1:Y:S01]  /*3840*/  MUFU.RCP R4, R4 ;  /* 0x0000000400047308 */ /* 0x000e620000001000 */
[----:B--2---:R-:W-:Y:S01]  /*3850*/  FMUL R67, R20, R67 ;  /* 0x0000004314437220 */ /* 0x004fe20000400000 */
[----:B------:R-:W-:-:S03]  /*3860*/  F2FP.BF16.F32.PACK_AB R20, R19, R20 ;  /* 0x000000141314723e */ /* 0x000fc600000010ff */
[----:B------:R-:W-:-:S03]  /*3870*/  FMUL R44, R44, R67 ;  /* 0x000000432c2c7220 */ /* 0x000fc60000400000 */
[----:B------:R-:W2:Y:S01]  /*3880*/  MUFU.EX2 R6, R6 ;  /* 0x0000000600067308 */ /* 0x000ea20000000800 */
[----:B---3--:R-:W-:-:S04]  /*3890*/  FMUL R87, R17, R90 ;  /* 0x0000005a11577220 */ /* 0x008fc80000400000 */
[----:B------:R-:W-:-:S03]  /*38a0*/  FMUL R78, R78, R87 ;  /* 0x000000574e4e7220 */ /* 0x000fc60000400000 */
[----:B------:R-:W3:Y:S01]  /*38b0*/  MUFU.EX2 R5, R5 ;  /* 0x0000000500057308 */ /* 0x000ee20000000800 */
[----:B-1----:R-:W-:Y:S01]  /*38c0*/  FMUL R67, R21, R4 ;  /* 0x0000000415437220 */ /* 0x002fe20000400000 */
[----:B------:R-:W-:Y:S01]  /*38d0*/  F2FP.BF16.F32.PACK_AB R21, R56, R21 ;  /* 0x000000153815723e */ /* 0x000fe200000010ff */
[----:B------:R-:W1:Y:S02]  /*38e0*/  S2R R4, SR_TID.X ;  /* 0x0000000000047919 */ /* 0x000e640000002100 */
[----:B------:R-:W-:-:S03]  /*38f0*/  FMUL R46, R46, R67 ;  /* 0x000000432e2e7220 */ /* 0x000fc60000400000 */
[----:B------:R-:W4:Y:S01]  /*3900*/  MUFU.EX2 R38, R38 ;  /* 0x0000002600267308 */ /* 0x000f220000000800 */
[----:B--2---:R-:W-:-:S07]  /*3910*/  FADD R87, R6, 1 ;  /* 0x3f80000006577421 */ /* 0x004fce0000000000 */
[----:B------:R-:W2:Y:S01]  /*3920*/  MUFU.RCP R66, R66 ;  /* 0x0000004200427308 */ /* 0x000ea20000001000 */
[----:B---3--:R-:W-:-:S07]  /*3930*/  FADD R6, R5, 1 ;  /* 0x3f80000005067421 */ /* 0x008fce0000000000 */
[----:B------:R-:W3:Y:S01]  /*3940*/  MUFU.RCP R23, R23 ;  /* 0x0000001700177308 */ /* 0x000ee20000001000 */
[----:B----4-:R-:W-:-:S07]  /*3950*/  FADD R5, R38, 1 ;  /* 0x3f80000026057421 */ /* 0x010fce0000000000 */
[----:B------:R-:W4:Y:S01]  /*3960*/  MUFU.EX2 R39, R39 ;  /* 0x0000002700277308 */ /* 0x000f220000000800 */
[----:B--2---:R-:W-:-:S04]  /*3970*/  FMUL R38, R19, R66 ;  /* 0x0000004213267220 */ /* 0x004fc80000400000 */
[----:B------:R-:W-:-:S03]  /*3980*/  FMUL R45, R45, R38 ;  /* 0x000000262d2d7220 */ /* 0x000fc60000400000 */
[----:B------:R-:W2:Y:S01]  /*3990*/  MUFU.EX2 R58, R58 ;  /* 0x0000003a003a7308 */ /* 0x000ea20000000800 */
[----:B---3--:R-:W-:-:S04]  /*39a0*/  FMUL R38, R56, R23 ;  /* 0x0000001738267220 */ /* 0x008fc80000400000 */
[----:B------:R-:W-:Y:S01]  /*39b0*/  FMUL R47, R47, R38 ;  /* 0x000000262f2f7220 */ /* 0x000fe20000400000 */
[----:B------:R-:W-:Y:S02]  /*39c0*/  FMUL R38, R32, UR31 ;  /* 0x0000001f20267c20 */ /* 0x000fe40008400000 */
[----:B------:R-:W3:Y:S01]  /*39d0*/  MUFU.EX2 R88, R88 ;  /* 0x0000005800587308 */ /* 0x000ee20000000800 */
[----:B----4-:R-:W-:-:S07]  /*39e0*/  FADD R39, R39, 1 ;  /* 0x3f80000027277421 */ /* 0x010fce0000000000 */
[----:B------:R-:W-:Y:S01]  /*39f0*/  MUFU.RCP R5, R5 ;  /* 0x0000000500057308 */ /* 0x000fe20000001000 */
[----:B--2---:R-:W-:-:S07]  /*3a00*/  FADD R58, R58, 1 ;  /* 0x3f8000003a3a7421 */ /* 0x004fce0000000000 */
[----:B------:R-:W2:Y:S01]  /*3a10*/  MUFU.RCP R89, R89 ;  /* 0x0000005900597308 */ /* 0x000ea20000001000 */
[----:B---3--:R-:W-:-:S07]  /*3a20*/  FADD R66, R88, 1 ;  /* 0x3f80000058427421 */ /* 0x008fce0000000000 */
[----:B------:R-:W3:Y:S08]  /*3a30*/  MUFU.RCP R84, R84 ;  /* 0x0000005400547308 */ /* 0x000ef00000001000 */
[----:B------:R-:W4:Y:S01]  /*3a40*/  MUFU.RCP R6, R6 ;  /* 0x0000000600067308 */ /* 0x000f220000001000 */
[----:B--2---:R-:W-:-:S04]  /*3a50*/  FMUL R90, R18, R89 ;  /* 0x00000059125a7220 */ /* 0x004fc80000400000 */
[----:B------:R-:W-:-:S03]  /*3a60*/  FMUL R83, R83, R90 ;  /* 0x0000005a53537220 */ /* 0x000fc60000400000 */
[----:B------:R2:W5:Y:S01]  /*3a70*/  MUFU.RCP R23, R39 ;  /* 0x0000002700177308 */ /* 0x0005620000001000 */
[----:B---3--:R-:W-:-:S04]  /*3a80*/  FMUL R89, R41, R84 ;  /* 0x0000005429597220 */ /* 0x008fc80000400000 */
[----:B------:R-:W-:-:S03]  /*3a90*/  FMUL R80, R80, R89 ;  /* 0x0000005950507220 */ /* 0x000fc60000400000 */
[----:B------:R3:W3:Y:S01]  /*3aa0*/  MUFU.RCP R32, R58 ;  /* 0x0000003a00207308 */ /* 0x0006e20000001000 */
[----:B----4-:R-:W-:Y:S01]  /*3ab0*/  FMUL R84, R25, R6 ;  /* 0x0000000619547220 */ /* 0x010fe20000400000 */
[----:B------:R-:W-:-:S03]  /*3ac0*/  FMUL R6, R38, -1.4426950216293334961 ;  /* 0xbfb8aa3b26067820 */ /* 0x000fc60000400000 */
[----:B------:R-:W-:-:S03]  /*3ad0*/  FMUL R49, R49, R84 ;  /* 0x0000005431317220 */ /* 0x000fc60000400000 */
[----:B------:R-:W-:Y:S01]  /*3ae0*/  MUFU.EX2 R28, R28 ;  /* 0x0000001c001c7308 */ /* 0x000fe20000000800 */
[----:B--2---:R-:W-:Y:S01]  /*3af0*/  FMUL R39, R33, UR31 ;  /* 0x0000001f21277c20 */ /* 0x004fe20008400000 */
[----:B------:R-:W-:Y:S01]  /*3b00*/  FMUL R33, R26, R5 ;  /* 0x000000051a217220 */ /* 0x000fe20000400000 */
[----:B-----5:R-:W-:Y:S01]  /*3b10*/  FMUL R23, R24, R23 ;  /* 0x0000001718177220 */ /* 0x020fe20000400000 */
[----:B------:R-:W-:Y:S01]  /*3b20*/  F2FP.BF16.F32.PACK_AB R24, R29, R24 ;  /* 0x000000181d18723e */ /* 0x000fe200000010ff */
[----:B------:R-:W-:Y:S01]  /*3b30*/  FMUL R5, R39, -1.4426950216293334961 ;  /* 0xbfb8aa3b27057820 */ /* 0x000fe20000400000 */
[----:B------:R-:W-:Y:S01]  /*3b40*/  FMUL R50, R50, R33 ;  /* 0x0000002132327220 */ /* 0x000fe20000400000 */
[----:B-1----:R-:W-:Y:S01]  /*3b50*/  LEA R33, R4, UR12, 0x6 ;  /* 0x0000000c04217c11 */ /* 0x002fe2000f8e30ff */
[----:B------:R-:W1:Y:S01]  /*3b60*/  MUFU.RCP R66, R66 ;  /* 0x0000004200427308 */ /* 0x000e620000001000 */
[----:B---3--:R-:W-:Y:S01]  /*3b70*/  FMUL R58, R34, UR31 ;  /* 0x0000001f223a7c20 */ /* 0x008fe20008400000 */
[----:B------:R-:W-:Y:S01]  /*3b80*/  FMUL R32, R29, R32 ;  /* 0x000000201d207220 */ /* 0x000fe20000400000 */
[----:B------:R-:W-:Y:S01]  /*3b90*/  IADD3 R34, PT, PT, R33, 0x400, RZ ;  /* 0x0000040021227810 */ /* 0x000fe20007ffe0ff */
[----:B------:R-:W-:Y:S01]  /*3ba0*/  FMUL R86, R86, R23 ;  /* 0x0000001756567220 */ /* 0x000fe20000400000 */
[----:B------:R-:W-:Y:S01]  /*3bb0*/  FMUL R4, R58, -1.4426950216293334961 ;  /* 0xbfb8aa3b3a047820 */ /* 0x000fe20000400000 */
[----:B------:R-:W-:Y:S01]  /*3bc0*/  FMUL R53, R53, R32 ;  /* 0x0000002035357220 */ /* 0x000fe20000400000 */
[----:B------:R-:W-:Y:S01]  /*3bd0*/  SHF.R.U32.HI R23, RZ, 0x3, R34 ;  /* 0x00000003ff177819 */ /* 0x000fe20000011622 */
[----:B------:R-:W2:Y:S01]  /*3be0*/  MUFU.EX2 R6, R6 ;  /* 0x0000000600067308 */ /* 0x000ea20000000800 */
[----:B------:R-:W-:-:S02]  /*3bf0*/  IADD3 R32, PT, PT, R33, 0x410, RZ ;  /* 0x0000041021207810 */ /* 0x000fc40007ffe0ff */
[----:B------:R-:W-:Y:S02]  /*3c00*/  LOP3.LUT R34, R34, 0x30, R23, 0x78, !PT ;  /* 0x0000003022227812 */ /* 0x000fe400078e7817 */
[----:B------:R-:W-:Y:S02]  /*3c10*/  SHF.R.U32.HI R23, RZ, 0x3, R32 ;  /* 0x00000003ff177819 */ /* 0x000fe40000011620 */
[----:B------:R-:W-:Y:S01]  /*3c20*/  IADD3 R67, PT, PT, R33, 0x420, RZ ;  /* 0x0000042021437810 */ /* 0x000fe20007ffe0ff */
[----:B------:R-:W3:Y:S01]  /*3c30*/  MUFU.RCP R87, R87 ;  /* 0x0000005700577308 */ /* 0x000ee20000001000 */
[----:B------:R-:W-:Y:S01]  /*3c40*/  LOP3.LUT R32, R32, 0x30, R23, 0x78, !PT ;  /* 0x0000003020207812 */ /* 0x000fe200078e7817 */
[----:B-1----:R-:W-:Y:S01]  /*3c50*/  FMUL R66, R27, R66 ;  /* 0x000000421b427220 */ /* 0x002fe20000400000 */
[----:B------:R-:W-:Y:S01]  /*3c60*/  IADD3 R33, PT, PT, R33, 0x430, RZ ;  /* 0x0000043021217810 */ /* 0x000fe20007ffe0ff */
[----:B------:R-:W-:Y:S01]  /*3c70*/  FADD R23, R28, 1 ;  /* 0x3f8000001c177421 */ /* 0x000fe20000000000 */
[----:B------:R-:W-:Y:S01]  /*3c80*/  SHF.R.U32.HI R28, RZ, 0x3, R67 ;  /* 0x00000003ff1c7819 */ /* 0x000fe20000011643 */
[----:B------:R-:W-:Y:S01]  /*3c90*/  FMUL R51, R51, R66 ;  /* 0x0000004233337220 */ /* 0x000fe20000400000 */
[----:B------:R-:W-:Y:S01]  /*3ca0*/  SHF.R.U32.HI R84, RZ, 0x3, R33 ;  /* 0x00000003ff547819 */ /* 0x000fe20000011621 */
[----:B------:R-:W-:Y:S01]  /*3cb0*/  MUFU.EX2 R5, R5 ;  /* 0x0000000500057308 */ /* 0x000fe20000000800 */
[----:B------:R-:W-:Y:S01]  /*3cc0*/  FMUL R66, R35, -1.4426950216293334961 ;  /* 0xbfb8aa3b23427820 */ /* 0x000fe20000400000 */
[----:B------:R-:W-:Y:S01]  /*3cd0*/  LOP3.LUT R28, R67, 0x30, R28, 0x78, !PT ;  /* 0x00000030431c7812 */ /* 0x000fe200078e781c */
[----:B--2---:R-:W-:Y:S01]  /*3ce0*/  FADD R67, R6, 1 ;  /* 0x3f80000006437421 */ /* 0x004fe20000000000 */
[----:B------:R-:W-:-:S02]  /*3cf0*/  LOP3.LUT R6, R33, 0x30, R84, 0x78, !PT ;  /* 0x0000003021067812 */ /* 0x000fc400078e7854 */
[C---:B------:R-:W-:Y:S02]  /*3d00*/  LEA R33, R81.reuse, R32, 0xd ;  /* 0x0000002051217211 */ /* 0x040fe400078e68ff */
[----:B------:R-:W1:Y:S01]  /*3d10*/  MUFU.EX2 R4, R4 ;  /* 0x0000000400047308 */ /* 0x000e620000000800 */
[C---:B------:R-:W-:Y:S01]  /*3d20*/  LEA R84, R81.reuse, R61, 0xe ;  /* 0x0000003d51547211 */ /* 0x040fe200078e70ff */
[----:B---3--:R-:W-:Y:S01]  /*3d30*/  FMUL R87, R22, R87 ;  /* 0x0000005716577220 */ /* 0x008fe20000400000 */
[C---:B------:R-:W-:Y:S02]  /*3d40*/  LEA R32, R81.reuse, R28, 0xd ;  /* 0x0000001c51207211 */ /* 0x040fe400078e68ff */
[----:B------:R-:W-:Y:S01]  /*3d50*/  LEA R28, R81, R6, 0xd ;  /* 0x00000006511c7211 */ /* 0x000fe200078e68ff */
[----:B------:R-:W-:Y:S01]  /*3d60*/  FMUL R48, R48, R87 ;  /* 0x0000005730307220 */ /* 0x000fe20000400000 */
[----:B------:R-:W-:Y:S01]  /*3d70*/  F2FP.BF16.F32.PACK_AB R6, R9, R8 ;  /* 0x000000080906723e */ /* 0x000fe200000010ff */
[----:B------:R-:W2:Y:S01]  /*3d80*/  MUFU.EX2 R11, R11 ;  /* 0x0000000b000b7308 */ /* 0x000ea20000000800 */
[----:B------:R-:W-:-:S02]  /*3d90*/  IADD3 R8, PT, PT, R84, 0x50, RZ ;  /* 0x0000005054087810 */ /* 0x000fc40007ffe0ff */
[----:B------:R-:W-:Y:S02]  /*3da0*/  LEA R34, R81, R34, 0xd ;  /* 0x0000002251227211 */ /* 0x000fe400078e68ff */
[----:B------:R-:W-:Y:S02]  /*3db0*/  IADD3 R81, PT, PT, R84, 0x40, RZ ;  /* 0x0000004054517810 */ /* 0x000fe40007ffe0ff */
[----:B------:R-:W-:Y:S01]  /*3dc0*/  SHF.R.U32.HI R9, RZ, 0x3, R8 ;  /* 0x00000003ff097819 */ /* 0x000fe20000011608 */
[----:B------:R3:W4:Y:S01]  /*3dd0*/  MUFU.EX2 R10, R66 ;  /* 0x00000042000a7308 */ /* 0x0007220000000800 */
[----:B-1----:R-:W-:Y:S01]  /*3de0*/  FADD R87, R4, 1 ;  /* 0x3f80000004577421 */ /* 0x002fe20000000000 */
[----:B------:R-:W-:Y:S02]  /*3df0*/  SHF.R.U32.HI R4, RZ, 0x3, R81 ;  /* 0x00000003ff047819 */ /* 0x000fe40000011651 */
[----:B------:R-:W-:Y:S02]  /*3e00*/  F2FP.BF16.F32.PACK_AB R22, R25, R22 ;  /* 0x000000161916723e */ /* 0x000fe400000010ff */
[----:B------:R-:W-:-:S02]  /*3e10*/  LOP3.LUT R81, R81, 0x70, R4, 0x78, !PT ;  /* 0x0000007051517812 */ /* 0x000fc400078e7804 */
[----:B------:R-:W1:Y:S01]  /*3e20*/  MUFU.RCP R23, R23 ;  /* 0x0000001700177308 */ /* 0x000e620000001000 */
[----:B------:R-:W-:Y:S01]  /*3e30*/  F2FP.BF16.F32.PACK_AB R4, R85, R82 ;  /* 0x000000525504723e */ /* 0x000fe200000010ff */
[----:B--2---:R-:W-:Y:S01]  /*3e40*/  FADD R85, R11, 1 ;  /* 0x3f8000000b557421 */ /* 0x004fe20000000000 */
[----:B------:R-:W-:Y:S02]  /*3e50*/  F2FP.BF16.F32.PACK_AB R11, R41, R18 ;  /* 0x00000012290b723e */ /* 0x000fe400000010ff */
[----:B------:R-:W-:-:S03]  /*3e60*/  F2FP.BF16.F32.PACK_AB R25, R31, R30 ;  /* 0x0000001e1f19723e */ /* 0x000fc600000010ff */
[----:B------:R-:W2:Y:S01]  /*3e70*/  MUFU.RCP R67, R67 ;  /* 0x0000004300437308 */ /* 0x000ea20000001000 */
[----:B---3--:R-:W-:Y:S01]  /*3e80*/  FADD R66, R5, 1 ;  /* 0x3f80000005427421 */ /* 0x008fe20000000000 */
[----:B------:R-:W-:Y:S01]  /*3e90*/  F2FP.BF16.F32.PACK_AB R5, R59, R40 ;  /* 0x000000283b05723e */ /* 0x000fe200000010ff */
[----:B----4-:R-:W-:Y:S01]  /*3ea0*/  FADD R82, R10, 1 ;  /* 0x3f8000000a527421 */ /* 0x010fe20000000000 */
[C---:B------:R-:W-:Y:S02]  /*3eb0*/  IADD3 R59, PT, PT, R84.reuse, 0x60, RZ ;  /* 0x00000060543b7810 */ /* 0x040fe40007ffe0ff */
[----:B------:R-:W-:Y:S01]  /*3ec0*/  IADD3 R40, PT, PT, R84, 0x70, RZ ;  /* 0x0000007054287810 */ /* 0x000fe20007ffe0ff */
[----:B------:R3:W-:Y:S01]  /*3ed0*/  STS.128 [R81], R4 ;  /* 0x0000000451007388 */ /* 0x0007e20000000c00 */
[----:B------:R-:W-:Y:S01]  /*3ee0*/  LOP3.LUT R84, R8, 0x70, R9, 0x78, !PT ;  /* 0x0000007008547812 */ /* 0x000fe200078e7809 */
[----:B-1----:R-:W-:Y:S01]  /*3ef0*/  FMUL R88, R30, R23 ;  /* 0x000000171e587220 */ /* 0x002fe20000400000 */
[----:B------:R-:W-:Y:S01]  /*3f00*/  SHF.R.U32.HI R8, RZ, 0x3, R59 ;  /* 0x00000003ff087819 */ /* 0x000fe2000001163b */
[----:B------:R-:W1:Y:S01]  /*3f10*/  MUFU.RCP R66, R66 ;  /* 0x0000004200427308 */ /* 0x000e620000001000 */
[----:B------:R-:W-:-:S02]  /*3f20*/  SHF.R.U32.HI R9, RZ, 0x3, R40 ;  /* 0x00000003ff097819 */ /* 0x000fc40000011628 */
[----:B------:R-:W-:Y:S02]  /*3f30*/  LOP3.LUT R59, R59, 0x70, R8, 0x78, !PT ;  /* 0x000000703b3b7812 */ /* 0x000fe400078e7808 */
[----:B------:R-:W-:Y:S01]  /*3f40*/  LOP3.LUT R40, R40, 0x70, R9, 0x78, !PT ;  /* 0x0000007028287812 */ /* 0x000fe200078e7809 */
[----:B--2---:R-:W-:Y:S01]  /*3f50*/  FMUL R18, R38, R67 ;  /* 0x0000004326127220 */ /* 0x004fe20000400000 */
[----:B------:R-:W-:Y:S01]  /*3f60*/  F2FP.BF16.F32.PACK_AB R10, R17, R16 ;  /* 0x00000010110a723e */ /* 0x000fe200000010ff */
[----:B------:R-:W2:Y:S01]  /*3f70*/  MUFU.RCP R87, R87 ;  /* 0x0000005700577308 */ /* 0x000ea20000001000 */
[----:B------:R-:W-:Y:S01]  /*3f80*/  F2FP.BF16.F32.PACK_AB R9, R15, R14 ;  /* 0x0000000e0f09723e */ /* 0x000fe200000010ff */
[----:B------:R-:W-:Y:S01]  /*3f90*/  FMUL R18, R57, R18 ;  /* 0x0000001239127220 */ /* 0x000fe20000400000 */
[----:B------:R-:W-:Y:S01]  /*3fa0*/  F2FP.BF16.F32.PACK_AB R8, R13, R12 ;  /* 0x0000000c0d08723e */ /* 0x000fe200000010ff */
[----:B------:R-:W-:Y:S01]  /*3fb0*/  FMUL R17, R43, R88 ;  /* 0x000000582b117220 */ /* 0x000fe20000400000 */
[----:B------:R-:W-:-:S02]  /*3fc0*/  F2FP.BF16.F32.PACK_AB R23, R27, R26 ;  /* 0x0000001a1b17723e */ /* 0x000fc400000010ff */
[----:B------:R-:W-:Y:S01]  /*3fd0*/  F2FP.BF16.F32.PACK_AB R27, R35, R58 ;  /* 0x0000003a231b723e */ /* 0x000fe200000010ff */
[----:B------:R4:W-:Y:S01]  /*3fe0*/  STS.128 [R84], R8 ;  /* 0x0000000854007388 */ /* 0x0009e20000000c00 */
[C---:B------:R-:W-:Y:S01]  /*3ff0*/  F2FP.BF16.F32.PACK_AB R26, R39.reuse, R38 ;  /* 0x00000026271a723e */ /* 0x040fe200000010ff */
[----:B------:R-:W5:Y:S01]  /*4000*/  MUFU.RCP R82, R82 ;  /* 0x0000005200527308 */ /* 0x000f620000001000 */
[----:B-1----:R-:W-:Y:S01]  /*4010*/  FMUL R15, R39, R66 ;  /* 0x00000042270f7220 */ /* 0x002fe20000400000 */
[----:B------:R1:W-:Y:S01]  /*4020*/  STS.128 [R59], R20 ;  /* 0x000000143b007388 */ /* 0x0003e20000000c00 */
[----:B------:R-:W-:Y:S02]  /*4030*/  F2FP.BF16.F32.PACK_AB R12, R45, R44 ;  /* 0x0000002c2d0c723e */ /* 0x000fe400000010ff */
[----:B------:R-:W-:Y:S01]  /*4040*/  FMUL R15, R52, R15 ;  /* 0x0000000f340f7220 */ /* 0x000fe20000400000 */
[----:B------:R1:W-:Y:S01]  /*4050*/  STS.128 [R40], R24 ;  /* 0x0000001828007388 */ /* 0x0003e20000000c00 */
[----:B--2---:R-:W-:Y:S01]  /*4060*/  FMUL R16, R58, R87 ;  /* 0x000000573a107220 */ /* 0x004fe20000400000 */
[----:B------:R-:W2:Y:S01]  /*4070*/  MUFU.RCP R14, R85 ;  /* 0x00000055000e7308 */ /* 0x000ea20000001000 */
[----:B---3--:R-:W-:Y:S01]  /*4080*/  F2FP.BF16.F32.PACK_AB R7, R72, R73 ;  /* 0x000000494807723e */ /* 0x008fe200000010ff */
[----:B------:R3:W-:Y:S06]  /*4090*/  MEMBAR.ALL.CTA ;  /* 0x0000000000007992 */ /* 0x0007ec0000008000 */
[----:B---3--:R-:W3:Y:S01]  /*40a0*/  FENCE.VIEW.ASYNC.S ;  /* 0x00000000000073c6 */ /* 0x008ee20000000000 */
[----:B------:R-:W-:Y:S01]  /*40b0*/  FMUL R55, R55, R16 ;  /* 0x0000001037377220 */ /* 0x000fe20000400000 */
[----:B------:R-:W-:-:S02]  /*40c0*/  F2FP.BF16.F32.PACK_AB R18, R15, R18 ;  /* 0x000000120f12723e */ /* 0x000fc400000010ff */
[----:B------:R-:W-:Y:S02]  /*40d0*/  F2FP.BF16.F32.PACK_AB R16, R53, R86 ;  /* 0x000000563510723e */ /* 0x000fe400000010ff */
[----:B------:R-:W-:Y:S01]  /*40e0*/  F2FP.BF16.F32.PACK_AB R15, R51, R50 ;  /* 0x00000032330f723e */ /* 0x000fe200000010ff */
[----:B-----5:R-:W-:Y:S01]  /*40f0*/  FMUL R13, R35, R82 ;  /* 0x00000052230d7220 */ /* 0x020fe20000400000 */
[----:B------:R-:W-:Y:S02]  /*4100*/  F2FP.BF16.F32.PACK_AB R6, R70, R71 ;  /* 0x000000474606723e */ /* 0x000fe400000010ff */
[----:B------:R-:W-:Y:S01]  /*4110*/  F2FP.BF16.F32.PACK_AB R5, R68, R69 ;  /* 0x000000454405723e */ /* 0x000fe200000010ff */
[----:B------:R-:W-:Y:S01]  /*4120*/  FMUL R54, R54, R13 ;  /* 0x0000000d36367220 */ /* 0x000fe20000400000 */
[----:B------:R-:W-:Y:S02]  /*4130*/  F2FP.BF16.F32.PACK_AB R13, R47, R46 ;  /* 0x0000002e2f0d723e */ /* 0x000fe400000010ff */
[----:B------:R-:W-:Y:S01]  /*4140*/  F2FP.BF16.F32.PACK_AB R4, R37, R36 ;  /* 0x000000242504723e */ /* 0x000fe200000010ff */
[----:B--2---:R-:W-:Y:S01]  /*4150*/  FMUL R19, R31, R14 ;  /* 0x0000000e1f137220 */ /* 0x004fe20000400000 */
[----:B------:R-:W-:-:S03]  /*4160*/  F2FP.BF16.F32.PACK_AB R14, R49, R48 ;  /* 0x00000030310e723e */ /* 0x000fc600000010ff */
[----:B------:R-:W-:Y:S01]  /*4170*/  FMUL R42, R42, R19 ;  /* 0x000000132a2a7220 */ /* 0x000fe20000400000 */
[----:B------:R-:W-:Y:S02]  /*4180*/  F2FP.BF16.F32.PACK_AB R19, R54, R55 ;  /* 0x000000373613723e */ /* 0x000fe400000010ff */
[----:B----4-:R-:W-:Y:S02]  /*4190*/  F2FP.BF16.F32.PACK_AB R11, R80, R83 ;  /* 0x00000053500b723e */ /* 0x010fe400000010ff */
[----:B------:R-:W-:Y:S02]  /*41a0*/  F2FP.BF16.F32.PACK_AB R17, R42, R17 ;  /* 0x000000112a11723e */ /* 0x000fe400000010ff */
[----:B------:R-:W-:Y:S02]  /*41b0*/  F2FP.BF16.F32.PACK_AB R10, R78, R79 ;  /* 0x0000004f4e0a723e */ /* 0x000fe400000010ff */
[----:B------:R-:W-:Y:S02]  /*41c0*/  F2FP.BF16.F32.PACK_AB R9, R76, R77 ;  /* 0x0000004d4c09723e */ /* 0x000fe400000010ff */
[----:B------:R-:W-:Y:S01]  /*41d0*/  F2FP.BF16.F32.PACK_AB R8, R74, R75 ;  /* 0x0000004b4a08723e */ /* 0x000fe200000010ff */
[----:B---3--:R-:W-:Y:S06]  /*41e0*/  BAR.SYNC.DEFER_BLOCKING 0x1, 0x80 ;  /* 0x0042000000007b1d */ /* 0x008fec0000010000 */
[----:B-1----:R-:W-:Y:S05]  /*41f0*/  @P0 BRA `(.L_x_44) ;  /* 0x00000000000c0947 */ /* 0x002fea0003800000 */
[----:B------:R1:W-:Y:S01]  /*4200*/  UTMASTG.2D [UR8], [UR36], desc[URZ] ;  /* 0x0000ff08240073b5 */ /* 0x0003e20008009000 */
[----:B------:R0:W-:Y:S01]  /*4210*/  UTMACMDFLUSH ;  /* 0x00000000000079b7 */ /* 0x0001e20000000000 */
[----:B-1----:R-:W-:-:S04]  /*4220*/  DEPBAR.LE SB0, 0x3 ;  /* 0x000080c00000791a */ /* 0x002fc80000000000 */
.L_x_44:
[----:B------:R-:W-:Y:S06]  /*4230*/  BAR.SYNC.DEFER_BLOCKING 0x1, 0x80 ;  /* 0x0042000000007b1d */ /* 0x000fec0000010000 */
[----:B------:R1:W-:Y:S04]  /*4240*/  STS.128 [R34], R4 ;  /* 0x0000000422007388 */ /* 0x0003e80000000c00 */
[----:B------:R1:W-:Y:S04]  /*4250*/  STS.128 [R33], R8 ;  /* 0x0000000821007388 */ /* 0x0003e80000000c00 */
[----:B------:R1:W-:Y:S04]  /*4260*/  STS.128 [R32], R12 ;  /* 0x0000000c20007388 */ /* 0x0003e80000000c00 */
[----:B------:R1:W-:Y:S01]  /*4270*/  STS.128 [R28], R16 ;  /* 0x000000101c007388 */ /* 0x0003e20000000c00 */
[----:B------:R2:W-:Y:S06]  /*4280*/  MEMBAR.ALL.CTA ;  /* 0x0000000000007992 */ /* 0x0005ec0000008000 */
[----:B--2---:R-:W2:Y:S02]  /*4290*/  FENCE.VIEW.ASYNC.S ;  /* 0x00000000000073c6 */ /* 0x004ea40000000000 */
[----:B--2---:R-:W-:Y:S06]  /*42a0*/  BAR.SYNC.DEFER_BLOCKING 0x1, 0x80 ;  /* 0x0042000000007b1d */ /* 0x004fec0000010000 */
[----:B------:R-:W-:Y:S05]  /*42b0*/  @P0 BRA `(.L_x_45) ;  /* 0x00000000001c0947 */ /* 0x000fea0003800000 */
[----:B------:R-:W-:Y:S01]  /*42c0*/  USHF.L.U32 UR4, UR4, 0xc, URZ ;  /* 0x0000000c04047899 */ /* 0x000fe200080006ff */
[----:B------:R-:W-:-:S03]  /*42d0*/  UMOV UR6, UR10 ;  /* 0x0000000a00067c82 */ /* 0x000fc60008000000 */
[----:B------:R-:W-:-:S04]  /*42e0*/  UIADD3 UR4, UPT, UPT, UR12, UR4, UR4 ;  /* 0x000000040c047290 */ /* 0x000fc8000fffe004 */
[----:B------:R-:W-:-:S09]  /*42f0*/  UIADD3 UR4, UPT, UPT, UR4, 0x400, URZ ;  /* 0x0000040004047890 */ /* 0x000fd2000fffe0ff */
[----:B------:R2:W-:Y:S01]  /*4300*/  UTMASTG.2D [UR4], [UR34], desc[URZ] ;  /* 0x0000ff04220073b5 */ /* 0x0005e20008009000 */
[----:B------:R0:W-:Y:S01]  /*4310*/  UTMACMDFLUSH ;  /* 0x00000000000079b7 */ /* 0x0001e20000000000 */
[----:B--2---:R-:W-:-:S04]  /*4320*/  DEPBAR.LE SB0, 0x3 ;  /* 0x000080c00000791a */ /* 0x004fc80000000000 */
.L_x_45:
[----:B------:R-:W-:Y:S01]  /*4330*/  BAR.SYNC.DEFER_BLOCKING 0x1, 0x80 ;  /* 0x0042000000007b1d */ /* 0x000fe20000010000 */
[----:B------:R-:W-:Y:S01]  /*4340*/  UISETP.GE.U32.AND UP0, UPT, UR32, 0x6, UPT ;  /* 0x000000062000788c */ /* 0x000fe2000bf06070 */
[----:B------:R-:W-:Y:S01]  /*4350*/  IADD3 R62, PT, PT, R62, 0x40, RZ ;  /* 0x000000403e3e7810 */ /* 0x000fe20007ffe0ff */
[----:B------:R-:W-:Y:S02]  /*4360*/  UIADD3 UR4, UPT, UPT, UR32, 0x2, URZ ;  /* 0x0000000220047890 */ /* 0x000fe4000fffe0ff */
[----:B------:R-:W-:Y:S02]  /*4370*/  UIADD3 UR33, UPT, UPT, UR33, 0x1, URZ ;  /* 0x0000000121217890 */ /* 0x000fe4000fffe0ff */
[----:B------:R-:W-:Y:S02]  /*4380*/  UIADD3 UR5, UPT, UPT, UR5, 0x20, URZ ;  /* 0x0000002005057890 */ /* 0x000fe4000fffe0ff */
[----:B------:R-:W-:Y:S02]  /*4390*/  UIADD3 UR9, UPT, UPT, UR9, 0x40, URZ ;  /* 0x0000004009097890 */ /* 0x000fe4000fffe0ff */
[----:B------:R-:W-:Y:S01]  /*43a0*/  UIADD3 UR8, UPT, UPT, UR8, 0x4000, URZ ;  /* 0x0000400008087890 */ /* 0x000fe2000fffe0ff */
[----:B------:R-:W-:Y:S01]  /*43b0*/  UMOV UR32, UR4 ;  /* 0x0000000400207c82 */ /* 0x000fe20008000000 */
[----:B------:R-:W-:Y:S10]  /*43c0*/  BRA.U !UP0, `(.L_x_46) ;  /* 0xffffffe508ec7547 */ /* 0x000ff4000b83ffff */
[----:B------:R-:W2:Y:S01]  /*43d0*/  LDCU.64 UR4, c[0x0][0x6c0] ;  /* 0x0000d800ff0477ac */ /* 0x000ea20008000a00 */
[----:B------:R-:W-:Y:S01]  /*43e0*/  LOP3.LUT R63, R63, 0x1, RZ, 0x3c, !PT ;  /* 0x000000013f3f7812 */ /* 0x000fe200078e3cff */
[----:B------:R-:W-:Y:S01]  /*43f0*/  UIADD3 UR25, UPT, UPT, UR24, UR25, URZ ;  /* 0x0000001918197290 */ /* 0x000fe2000fffe0ff */
[----:B------:R-:W-:-:S03]  /*4400*/  ELECT P0, URZ, PT ;  /* 0x0000000000ff782f */ /* 0x000fc60003800000 */
[----:B------:R-:W-:Y:S02]  /*4410*/  UISETP.GE.AND UP0, UPT, UR25, 0x100, UPT ;  /* 0x000001001900788c */ /* 0x000fe4000bf06270 */
[----:B------:R-:W-:Y:S02]  /*4420*/  UIADD3 UR20, UPT, UPT, UR20, 0x1, URZ ;  /* 0x0000000114147890 */ /* 0x000fe4000fffe0ff */
[----:B--2---:R-:W-:-:S06]  /*4430*/  UIMAD.WIDE.U32 UR8, UR25, UR5, URZ ;  /* 0x00000005190872a5 */ /* 0x004fcc000f8e00ff */
[----:B------:R-:W-:Y:S01]  /*4440*/  @P0 IMAD.MOV.U32 R0, RZ, RZ, 0x1 ;  /* 0x00000001ff000424 */ /* 0x000fe200078e00ff */
[----:B------:R-:W2:Y:S03]  /*4450*/  LDCU UR5, c[0x0][0x6d0] ;  /* 0x0000da00ff0577ac */ /* 0x000ea60008000800 */
[----:B------:R4:W-:Y:S01]  /*4460*/  @P0 SYNCS.ARRIVE.TRANS64.RED.ART0 RZ, [UR17], R0 ;  /* 0x00000000ffff09a7 */ /* 0x0009e20008500411 */
        /* <DEDUP_REMOVED lines=13> */
[----:B------:R-:W2:Y:S06]  /*4540*/  LDCU UR5, c[0x0][0x6cc] ;  /* 0x0000d980ff0577ac */ /* 0x000eac0008000800 */
[----:B------:R-:W-:Y:S02]  /*4550*/  UMOV UR31, UR33 ;  /* 0x00000021001f7c82 */ /* 0x000fe40008000000 */
[----:B------:R-:W-:-:S04]  /*4560*/  UIADD3 UR8, UPT, UPT, UR9, -UR31, URZ ;  /* 0x8000001f09087290 */ /* 0x000fc8000fffe0ff */
[----:B------:R-:W-:-:S04]  /*4570*/  USHF.R.U32.HI UR8, URZ, UR14, UR8 ;  /* 0x0000000eff087299 */ /* 0x000fc80008011608 */
[----:B------:R-:W-:-:S04]  /*4580*/  UIADD3 UR8, UPT, UPT, UR31, UR8, URZ ;  /* 0x000000081f087290 */ /* 0x000fc8000fffe0ff */
[----:B------:R-:W-:Y:S02]  /*4590*/  USHF.R.U32.HI UR10, URZ, UR13, UR8 ;  /* 0x0000000dff0a7299 */ /* 0x000fe40008011608 */
[----:B------:R-:W-:Y:S02]  /*45a0*/  UIADD3 UR8, UPT, UPT, -UR9, URZ, URZ ;  /* 0x000000ff09087290 */ /* 0x000fe4000fffe1ff */
[----:B------:R-:W-:Y:S02]  /*45b0*/  UIADD3 UR10, UPT, UPT, -UR10, URZ, URZ ;  /* 0x000000ff0a0a7290 */ /* 0x000fe4000fffe1ff */
[----:B--2---:R-:W-:Y:S02]  /*45c0*/  UIMAD UR6, UR5, UR8, UR6 ;  /* 0x00000008050672a4 */ /* 0x004fe4000f8e0206 */
[----:B------:R-:W-:Y:S01]  /*45d0*/  UIMAD UR4, UR4, UR10, UR9 ;  /* 0x0000000a040472a4 */ /* 0x000fe2000f8e0209 */
[----:B----4-:R-:W-:Y:S11]  /*45e0*/  BRA.U !UP0, `(.L_x_47) ;  /* 0xffffffe108b87547 */ /* 0x010ff6000b83ffff */
.L_x_42:
[----:B------:R-:W-:-:S13]  /*45f0*/  ISETP.NE.AND P0, PT, R65, RZ, PT ;  /* 0x000000ff4100720c */ /* 0x000fda0003f05270 */
[----:B------:R-:W-:Y:S05]  /*4600*/  @P0 BRA `(.L_x_48) ;  /* 0x0000000000180947 */ /* 0x000fea0003800000 */
[----:B------:R-:W-:Y:S01]  /*4610*/  ELECT P1, URZ, PT ;  /* 0x0000000000ff782f */ /* 0x000fe20003820000 */
[----:B---3--:R-:W-:Y:S01]  /*4620*/  HFMA2 R0, -RZ, RZ, 0, 5.9604644775390625e-08 ;  /* 0x00000001ff007431 */ /* 0x008fe200000001ff */
[----:B------:R-:W-:Y:S01]  /*4630*/  UMOV UR4, 0x40 ;  /* 0x0000004000047882 */ /* 0x000fe20000000000 */
[----:B------:R-:W-:Y:S01]  /*4640*/  UVIRTCOUNT.DEALLOC.SMPOOL 0x80 ;  /* 0x000000800000784c */ /* 0x000fe20000000000 */
[----:B------:R-:W-:-:S09]  /*4650*/  ULEA UR4, UR16, UR4, 0x18 ;  /* 0x0000000410047291 */ /* 0x000fd2000f8ec0ff */
[----:B------:R4:W-:Y:S03]  /*4660*/  @P1 STS.U8 [UR4], R0 ;  /* 0x00000000ff001988 */ /* 0x0009e60008000004 */
.L_x_48:
[----:B------:R-:W-:Y:S06]  /*4670*/  BAR.SYNC.DEFER_BLOCKING 0x1, 0x80 ;  /* 0x0042000000007b1d */ /* 0x000fec0000010000 */
[----:B------:R-:W-:Y:S05]  /*4680*/  @P0 BRA `(.L_x_49) ;  /* 0x0000000000b40947 */ /* 0x000fea0003800000 */
[----:B------:R-:W-:Y:S01]  /*4690*/  ULOP3.LUT UR4, UR16, 0x1, URZ, 0x3c, !UPT ;  /* 0x0000000110047892 */ /* 0x000fe2000f8e3cff */
[----:B---34-:R-:W-:Y:S01]  /*46a0*/  MOV R0, 0x1 ;  /* 0x0000000100007802 */ /* 0x018fe20000000f00 */
[----:B------:R-:W-:-:S04]  /*46b0*/  UIADD3 UR5, UPT, UPT, UR12, 0x40, URZ ;  /* 0x000000400c057890 */ /* 0x000fc8000fffe0ff */
[----:B------:R-:W-:-:S09]  /*46c0*/  UPRMT UR4, UR4, 0x654, UR5 ;  /* 0x0000065404047896 */ /* 0x000fd20008000005 */
[----:B------:R3:W-:Y:S01]  /*46d0*/  SYNCS.ARRIVE.TRANS64.RED.ART0 RZ, [UR4], R0 ;  /* 0x00000000ffff79a7 */ /* 0x0007e20008500404 */
[----:B------:R-:W4:Y:S02]  /*46e0*/  SYNCS.PHASECHK.TRANS64.TRYWAIT P0, [UR12+0x40], RZ ;  /* 0x000040ffff0075a7 */ /* 0x000f24000800110c */
[----:B---34-:R-:W-:Y:S05]  /*46f0*/  @!P0 BRA `(.L_x_50) ;  /* 0x0000000400a88947 */ /* 0x018fea0003800000 */
.L_x_64:
[----:B------:R-:W-:Y:S01]  /*4700*/  NOP ;  /* 0x0000000000007918 */ /* 0x000fe20000000000 */
[----:B------:R-:W-:Y:S01]  /*4710*/  UMOV UR4, 0x50 ;  /* 0x0000005000047882 */ /* 0x000fe20000000000 */
[----:B-1----:R-:W-:Y:S01]  /*4720*/  LOP3.LUT R4, R64, 0xffff, RZ, 0xc0, !PT ;  /* 0x0000ffff40047812 */ /* 0x002fe200078ec0ff */
[----:B------:R-:W-:Y:S01]  /*4730*/  ULEA UR16, UR16, UR4, 0x18 ;  /* 0x0000000410107291 */ /* 0x000fe2000f8ec0ff */
[----:B------:R-:W-:Y:S02]  /*4740*/  IMAD.MOV.U32 R3, RZ, RZ, 0xffff ;  /* 0x0000ffffff037424 */ /* 0x000fe400078e00ff */
[----:B------:R-:W-:-:S04]  /*4750*/  SHF.R.U32.HI R4, RZ, 0x5, R4 ;  /* 0x00000005ff047819 */ /* 0x000fc80000011604 */
[----:B------:R-:W-:Y:S01]  /*4760*/  SHF.L.U32 R3, R3, R4, RZ ;  /* 0x0000000403037219 */ /* 0x000fe200000006ff */
[----:B------:R-:W-:Y:S01]  /*4770*/  VIADD R5, R4, 0x10 ;  /* 0x0000001004057836 */ /* 0x000fe20000000000 */
[----:B---3--:R-:W1:Y:S04]  /*4780*/  LDS R2, [UR16] ;  /* 0x00000010ff027984 */ /* 0x008e680008000800 */
[----:B------:R-:W-:-:S04]  /*4790*/  SHF.L.U32 R0, R0, R5, RZ ;  /* 0x0000000500007219 */ /* 0x000fc800000006ff */
[----:B------:R-:W-:-:S04]  /*47a0*/  LOP3.LUT R5, R0, R3, RZ, 0xfc, !PT ;  /* 0x0000000300057212 */ /* 0x000fc800078efcff */
[C---:B------:R-:W-:Y:S02]  /*47b0*/  LOP3.LUT R3, R5.reuse, 0xffff, RZ, 0xc0, !PT ;  /* 0x0000ffff05037812 */ /* 0x040fe400078ec0ff */
[----:B-1----:R-:W-:-:S04]  /*47c0*/  LOP3.LUT R0, R5, 0xffff, R2, 0x80, !PT ;  /* 0x0000ffff05007812 */ /* 0x002fc800078e8002 */
[----:B------:R-:W-:-:S13]  /*47d0*/  ISETP.NE.AND P0, PT, R0, R3, PT ;  /* 0x000000030000720c */ /* 0x000fda0003f05270 */
[----:B------:R-:W-:Y:S05]  /*47e0*/  @P0 BRA `(.L_x_51) ;  /* 0x0000000000500947 */ /* 0x000fea0003800000 */
[----:B------:R-:W-:Y:S02]  /*47f0*/  SHF.R.U32.HI R0, RZ, 0x10, R2 ;  /* 0x00000010ff007819 */ /* 0x000fe40000011602 */
[----:B------:R-:W-:-:S04]  /*4800*/  SHF.R.U32.HI R3, RZ, 0x10, R5 ;  /* 0x00000010ff037819 */ /* 0x000fc80000011605 */
[----:B------:R-:W-:-:S04]  /*4810*/  LOP3.LUT R0, R0, R3, RZ, 0xc0, !PT ;  /* 0x0000000300007212 */ /* 0x000fc800078ec0ff */
[----:B------:R-:W-:-:S13]  /*4820*/  ISETP.NE.AND P0, PT, R0, R3, PT ;  /* 0x000000030000720c */ /* 0x000fda0003f05270 */
[----:B------:R-:W-:Y:S05]  /*4830*/  @P0 BRA `(.L_x_52) ;  /* 0x0000000000300947 */ /* 0x000fea0003800000 */
[----:B------:R-:W-:Y:S01]  /*4840*/  R2UR UR6, R5 ;  /* 0x00000000050672ca */ /* 0x000fe200000e0000 */
[----:B------:R-:W1:Y:S01]  /*4850*/  S2R R2, SR_LANEID ;  /* 0x0000000000027919 */ /* 0x000e620000000000 */
[----:B------:R-:W-:Y:S02]  /*4860*/  VOTEU.ANY UR5, UPT, PT ;  /* 0x0000000000057886 */ /* 0x000fe400038e0100 */
[----:B------:R-:W-:-:S09]  /*4870*/  UFLO.U32 UR5, UR5 ;  /* 0x00000005000572bd */ /* 0x000fd200080e0000 */
[----:B------:R-:W-:-:S06]  /*4880*/  ULOP3.LUT UR6, URZ, UR6, URZ, 0x33, !UPT ;  /* 0x00000006ff067292 */ /* 0x000fcc000f8e33ff */
[----:B------:R-:W-:-:S04]  /*4890*/  IMAD.U32 R0, RZ, RZ, UR6 ;  /* 0x00000006ff007e24 */ /* 0x000fc8000f8e00ff */
[----:B------:R-:W3:Y:S02]  /*48a0*/  REDUX UR4, R0 ;  /* 0x00000000000473c4 */ /* 0x000ee40000000000 */
[----:B------:R4:W-:Y:S01]  /*48b0*/  UTCATOMSWS.AND URZ, UR6 ;  /* 0x0000000600ff79e3 */ /* 0x0009e20008000000 */
[----:B-1----:R-:W-:Y:S01]  /*48c0*/  ISETP.EQ.U32.AND P0, PT, R2, UR5, PT ;  /* 0x0000000502007c0c */ /* 0x002fe2000bf02070 */
[----:B---3--:R-:W-:-:S12]  /*48d0*/  IMAD.U32 R2, RZ, RZ, UR4 ;  /* 0x00000004ff027e24 */ /* 0x008fd8000f8e00ff */
[----:B------:R4:W-:Y:S01]  /*48e0*/  @P0 ATOMS.AND RZ, [UR16], R2 ;  /* 0x00000002ffff098c */ /* 0x0009e2000a800010 */
[----:B------:R-:W-:Y:S05]  /*48f0*/  BRA `(.L_x_53) ;  /* 0x0000000000147947 */ /* 0x000fea0003800000 */
.L_x_52:
[----:B------:R-:W-:Y:S02]  /*4900*/  MOV R2, 0x4920 ;  /* 0x0000492000027802 */ /* 0x000fe40000000f00 */
[----:B--2---:R-:W-:Y:S05]  /*4910*/  CALL.REL.NOINC `($__internal_0_$__cuda_sm10x_tcgen05_guardrail_trap_col_being_dealloced_not_returned_by_alloc) ;  /* 0x0000000400387944 */ /* 0x004fea0003c00000 */
[----:B------:R-:W-:Y:S05]  /*4920*/  BRA `(.L_x_53) ;  /* 0x0000000000087947 */ /* 0x000fea0003800000 */
.L_x_51:
[----:B------:R-:W-:Y:S02]  /*4930*/  MOV R2, 0x4950 ;  /* 0x0000495000027802 */ /* 0x000fe40000000f00 */
[----:B--2---:R-:W-:Y:S05]  /*4940*/  CALL.REL.NOINC `($__internal_2_$__cuda_sm10x_tcgen05_guardrail_trap_unallocated_columns_being_dealloced) ;  /* 0x0000000400447944 */ /* 0x004fea0003c00000 */
.L_x_53:
[----:B------:R-:W-:Y:S01]  /*4950*/  NOP ;  /* 0x0000000000007918 */ /* 0x000fe20000000000 */
.L_x_49:
[----:B------:R-:W-:Y:S01]  /*4960*/  ISETP.NE.AND P0, PT, R65, RZ, PT ;  /* 0x000000ff4100720c */ /* 0x000fe20003f05270 */
[----:B------:R-:W-:-:S04]  /*4970*/  DEPBAR.LE SB0, 0x0 ;  /* 0x000080000000791a */ /* 0x000fc80000000000 */
[----:B------:R-:W-:-:S08]  /*4980*/  DEPBAR.LE SB0, 0x0 ;  /* 0x000080000000791a */ /* 0x000fd00000000000 */
[----:B------:R-:W-:Y:S05]  /*4990*/  @P0 BRA `(.L_x_29) ;  /* 0x00000000002c0947 */ /* 0x000fea0003800000 */
[----:B------:R-:W5:Y:S01]  /*49a0*/  S2UR UR5, SR_CgaCtaId ;  /* 0x00000000000579c3 */ /* 0x000f620000008800 */
[----:B----4-:R-:W-:Y:S01]  /*49b0*/  UMOV UR6, 0x400 ;  /* 0x0000040000067882 */ /* 0x010fe20000000000 */
[----:B------:R-:W-:Y:S01]  /*49c0*/  UMOV UR4, 0x20 ;  /* 0x0000002000047882 */ /* 0x000fe20000000000 */
[----:B------:R-:W-:Y:S01]  /*49d0*/  ELECT P0, URZ, PT ;  /* 0x0000000000ff782f */ /* 0x000fe20003800000 */
[----:B-----5:R-:W-:Y:S02]  /*49e0*/  ULEA UR5, UR5, UR6, 0x18 ;  /* 0x0000000605057291 */ /* 0x020fe4000f8ec0ff */
[----:B------:R-:W-:-:S04]  /*49f0*/  UIADD3 UR6, UPT, UPT, -UR4, 0x100000, URZ ;  /* 0x0010000004067890 */ /* 0x000fc8000fffe1ff */
[----:B------:R-:W-:Y:S02]  /*4a00*/  USHF.L.U32 UR7, UR6, 0xb, URZ ;  /* 0x0000000b06077899 */ /* 0x000fe400080006ff */
[----:B------:R-:W-:Y:S01]  /*4a10*/  USHF.L.U32 UR6, UR6, 0x1, URZ ;  /* 0x0000000106067899 */ /* 0x000fe200080006ff */
[----:B------:R-:W4:Y:S11]  /*4a20*/  FENCE.VIEW.ASYNC.S ;  /* 0x00000000000073c6 */ /* 0x000f360000000000 */
[----:B----4-:R4:W5:Y:S01]  /*4a30*/  SYNCS.EXCH.64 URZ, [UR5+0x40], UR6 ;  /* 0x0000400605ff75b2 */ /* 0x0109620008000100 */
[----:B------:R-:W-:Y:S01]  /*4a40*/  NOP ;  /* 0x0000000000007918 */ /* 0x000fe20000000000 */
.L_x_29:
[----:B------:R-:W-:Y:S01]  /*4a50*/  NOP ;  /* 0x0000000000007918 */ /* 0x000fe20000000000 */
[----:B-12345:R-:W-:Y:S05]  /*4a60*/  EXIT ;  /* 0x000000000000794d */ /* 0x03efea0003800000 */
.L_x_10:
[----:B------:R-:W-:Y:S02]  /*4a70*/  MOV R2, UR4 ;  /* 0x0000000400027c02 */ /* 0x000fe40008000f00 */
[----:B------:R-:W-:Y:S02]  /*4a80*/  MOV R3, UR4 ;  /* 0x0000000400037c02 */ /* 0x000fe40008000f00 */
[----:B------:R-:W-:-:S07]  /*4a90*/  MOV R0, UR25 ;  /* 0x0000001900007c02 */ /* 0x000fce0008000f00 */
.L_x_54:
[----:B-1----:R1:W2:Y:S02]  /*4aa0*/  SYNCS.PHASECHK.TRANS64.TRYWAIT P0, [R0+URZ+0x18], R3 ;  /* 0x00001803000075a7 */ /* 0x0022a400080011ff */
[----:B--2---:R-:W-:Y:S05]  /*4ab0*/  @!P0 NANOSLEEP.SYNCS 0x989680 ;  /* 0x009896800000895d */ /* 0x004fea0003900000 */
[----:B------:R-:W2:Y:S02]  /*4ac0*/  @!P0 SYNCS.PHASECHK.TRANS64 P0, [R0+URZ+0x18], R3 ;  /* 0x00001803000085a7 */ /* 0x000ea400080010ff */
[----:B--2---:R-:W-:Y:S05]  /*4ad0*/  @!P0 BRA `(.L_x_54) ;  /* 0xfffffffc00f08947 */ /* 0x004fea000383ffff */
[----:B------:R-:W-:Y:S05]  /*4ae0*/  BRA `(.L_x_9) ;  /* 0xffffffc000047947 */ /* 0x000fea000383ffff */
.L_x_14:
[----:B------:R-:W-:Y:S02]  /*4af0*/  MOV R2, UR6 ;  /* 0x0000000600027c02 */ /* 0x000fe40008000f00 */
[----:B------:R-:W-:Y:S02]  /*4b00*/  MOV R3, UR6 ;  /* 0x0000000600037c02 */ /* 0x000fe40008000f00 */
[----:B------:R-:W-:-:S07]  /*4b10*/  MOV R0, UR4 ;  /* 0x0000000400007c02 */ /* 0x000fce0008000f00 */
.L_x_55:
[----:B-----5:R5:W4:Y:S02]  /*4b20*/  SYNCS.PHASECHK.TRANS64.TRYWAIT P0, [R0+URZ+0x18], R3 ;  /* 0x00001803000075a7 */ /* 0x020b2400080011ff */
[----:B----4-:R-:W-:Y:S05]  /*4b30*/  @!P0 NANOSLEEP.SYNCS 0x989680 ;  /* 0x009896800000895d */ /* 0x010fea0003900000 */
[----:B------:R-:W4:Y:S02]  /*4b40*/  @!P0 SYNCS.PHASECHK.TRANS64 P0, [R0+URZ+0x18], R3 ;  /* 0x00001803000085a7 */ /* 0x000f2400080010ff */
[----:B----4-:R-:W-:Y:S05]  /*4b50*/  @!P0 BRA `(.L_x_55) ;  /* 0xfffffffc00f08947 */ /* 0x010fea000383ffff */
[----:B------:R-:W-:Y:S05]  /*4b60*/  BRA `(.L_x_56) ;  /* 0xffffffc4003c7947 */ /* 0x000fea000383ffff */
.L_x_18:
[----:B------:R-:W-:Y:S02]  /*4b70*/  MOV R0, UR12 ;  /* 0x0000000c00007c02 */ /* 0x000fe40008000f00 */
[-C--:B------:R-:W-:Y:S02]  /*4b80*/  MOV R4, R2.reuse ;  /* 0x0000000200047202 */ /* 0x080fe40000000f00 */
[----:B------:R-:W-:-:S07]  /*4b90*/  MOV R5, R2 ;  /* 0x0000000200057202 */ /* 0x000fce0000000f00 */
.L_x_57:
[----:B-1----:R1:W3:Y:S02]  /*4ba0*/  SYNCS.PHASECHK.TRANS64.TRYWAIT P0, [R0+URZ+0x38], R5 ;  /* 0x00003805000075a7 */ /* 0x0022e400080011ff */
[----:B---3--:R-:W-:Y:S05]  /*4bb0*/  @!P0 NANOSLEEP.SYNCS 0x989680 ;  /* 0x009896800000895d */ /* 0x008fea0003900000 */
[----:B------:R-:W3:Y:S02]  /*4bc0*/  @!P0 SYNCS.PHASECHK.TRANS64 P0, [R0+URZ+0x38], R5 ;  /* 0x00003805000085a7 */ /* 0x000ee400080010ff */
[----:B---3--:R-:W-:Y:S05]  /*4bd0*/  @!P0 BRA `(.L_x_57) ;  /* 0xfffffffc00f08947 */ /* 0x008fea000383ffff */
[----:B------:R-:W-:Y:S05]  /*4be0*/  BRA `(.L_x_17) ;  /* 0xffffffc800a07947 */ /* 0x000fea000383ffff */
.L_x_21:
[----:B------:R-:W-:Y:S02]  /*4bf0*/  MOV R4, UR25 ;  /* 0x0000001900047c02 */ /* 0x000fe40008000f00 */
[----:B------:R-:W-:Y:S02]  /*4c00*/  MOV R5, UR25 ;  /* 0x0000001900057c02 */ /* 0x000fe40008000f00 */
[----:B------:R-:W-:Y:S07]  /*4c10*/  MOV R0, UR17 ;  /* 0x0000001100007c02 */ /* 0x000fee0008000f00 */
.L_x_58:
[----:B-1----:R1:W3:Y:S02]  /*4c20*/  SYNCS.PHASECHK.TRANS64.TRYWAIT P0, [R0+URZ], R5 ;  /* 0x00000005000075a7 */ /* 0x0022e400080011ff */
[----:B---3--:R-:W-:Y:S05]  /*4c30*/  @!P0 NANOSLEEP.SYNCS 0x989680 ;  /* 0x009896800000895d */ /* 0x008fea0003900000 */
[----:B------:R-:W3:Y:S02]  /*4c40*/  @!P0 SYNCS.PHASECHK.TRANS64 P0, [R0+URZ], R5 ;  /* 0x00000005000085a7 */ /* 0x000ee400080010ff */
[----:B---3--:R-:W-:Y:S05]  /*4c50*/  @!P0 BRA `(.L_x_58) ;  /* 0xfffffffc00f08947 */ /* 0x008fea000383ffff */
[----:B------:R-:W-:Y:S05]  /*4c60*/  BRA `(.L_x_20) ;  /* 0xffffffcc00147947 */ /* 0x000fea000383ffff */
.L_x_38:
[----:B------:R-:W-:-:S07]  /*4c70*/  MOV R15, R14 ;  /* 0x0000000e000f7202 */ /* 0x000fce0000000f00 */
.L_x_59:
[----:B---3--:R3:W4:Y:S02]  /*4c80*/  SYNCS.PHASECHK.TRANS64.TRYWAIT P0, [R3+URZ], R15 ;  /* 0x0000000f030075a7 */ /* 0x00872400080011ff */
[----:B----4-:R-:W-:Y:S05]  /*4c90*/  @!P0 NANOSLEEP.SYNCS 0x989680 ;  /* 0x009896800000895d */ /* 0x010fea0003900000 */
[----:B------:R-:W4:Y:S02]  /*4ca0*/  @!P0 SYNCS.PHASECHK.TRANS64 P0, [R3+URZ], R15 ;  /* 0x0000000f030085a7 */ /* 0x000f2400080010ff */
[----:B----4-:R-:W-:Y:S05]  /*4cb0*/  @!P0 BRA `(.L_x_59) ;  /* 0xfffffffc00f08947 */ /* 0x010fea000383ffff */
[----:B------:R-:W-:Y:S05]  /*4cc0*/  BRA `(.L_x_37) ;  /* 0xffffffd4003c7947 */ /* 0x000fea000383ffff */
.L_x_41:
[----:B------:R-:W-:-:S07]  /*4cd0*/  MOV R9, R8 ;  /* 0x0000000800097202 */ /* 0x000fce0000000f00 */
.L_x_60:
[----:B---3--:R3:W4:Y:S02]  /*4ce0*/  SYNCS.PHASECHK.TRANS64.TRYWAIT P0, [R3+URZ], R9 ;  /* 0x00000009030075a7 */ /* 0x00872400080011ff */
[----:B----4-:R-:W-:Y:S05]  /*4cf0*/  @!P0 NANOSLEEP.SYNCS 0x989680 ;  /* 0x009896800000895d */ /* 0x010fea0003900000 */
[----:B------:R-:W4:Y:S02]  /*4d00*/  @!P0 SYNCS.PHASECHK.TRANS64 P0, [R3+URZ], R9 ;  /* 0x00000009030085a7 */ /* 0x000f2400080010ff */
[----:B----4-:R-:W-:Y:S05]  /*4d10*/  @!P0 BRA `(.L_x_60) ;  /* 0xfffffffc00f08947 */ /* 0x010fea000383ffff */
[----:B------:R-:W-:Y:S05]  /*4d20*/  BRA `(.L_x_40) ;  /* 0xffffffd400a47947 */ /* 0x000fea000383ffff */
.L_x_43:
[----:B------:R-:W-:Y:S02]  /*4d30*/  MOV R0, UR7 ;  /* 0x0000000700007c02 */ /* 0x000fe40008000f00 */
[----:B------:R-:W-:-:S07]  /*4d40*/  MOV R3, R2 ;  /* 0x0000000200037202 */ /* 0x000fce0000000f00 */
.L_x_61:
[----:B--2---:R2:W3:Y:S02]  /*4d50*/  SYNCS.PHASECHK.TRANS64.TRYWAIT P0, [R0+URZ+0x30], R3 ;  /* 0x00003003000075a7 */ /* 0x0044e400080011ff */
[----:B---3--:R-:W-:Y:S05]  /*4d60*/  @!P0 NANOSLEEP.SYNCS 0x989680 ;  /* 0x009896800000895d */ /* 0x008fea0003900000 */
[----:B------:R-:W3:Y:S02]  /*4d70*/  @!P0 SYNCS.PHASECHK.TRANS64 P0, [R0+URZ+0x30], R3 ;  /* 0x00003003000085a7 */ /* 0x000ee400080010ff */
[----:B---3--:R-:W-:Y:S05]  /*4d80*/  @!P0 BRA `(.L_x_61) ;  /* 0xfffffffc00f08947 */ /* 0x008fea000383ffff */
[----:B------:R-:W-:Y:S05]  /*4d90*/  BRA `(.L_x_62) ;  /* 0xffffffdc00047947 */ /* 0x000fea000383ffff */
.L_x_50:
[----:B------:R-:W-:-:S07]  /*4da0*/  MOV R2, UR12 ;  /* 0x0000000c00027c02 */ /* 0x000fce0008000f00 */
.L_x_63:
[----:B---3--:R3:W4:Y:S02]  /*4db0*/  SYNCS.PHASECHK.TRANS64.TRYWAIT P0, [R2+URZ+0x40], RZ ;  /* 0x000040ff020075a7 */ /* 0x00872400080011ff */
[----:B----4-:R-:W-:Y:S05]  /*4dc0*/  @!P0 NANOSLEEP.SYNCS 0x989680 ;  /* 0x009896800000895d */ /* 0x010fea0003900000 */
[----:B------:R-:W4:Y:S02]  /*4dd0*/  @!P0 SYNCS.PHASECHK.TRANS64 P0, [R2+URZ+0x40], RZ ;  /* 0x000040ff020085a7 */ /* 0x000f2400080010ff */
[----:B----4-:R-:W-:Y:S05]  /*4de0*/  @!P0 BRA `(.L_x_63) ;  /* 0xfffffffc00f08947 */ /* 0x010fea000383ffff */
[----:B------:R-:W-:Y:S05]  /*4df0*/  BRA `(.L_x_64) ;  /* 0xfffffff800407947 */ /* 0x000fea000383ffff */
        .weak           $__internal_0_$__cuda_sm10x_tcgen05_guardrail_trap_col_being_dealloced_not_returned_by_alloc
        .type           $__internal_0_$__cuda_sm10x_tcgen05_guardrail_trap_col_being_dealloced_not_returned_by_alloc,@function
        .size           $__internal_0_$__cuda_sm10x_tcgen05_guardrail_trap_col_being_dealloced_not_returned_by_alloc,($__internal_1_$__cuda_sm10x_tcgen05_guardrail_trap_phase_invalid_during_alloc - $__internal_0_$__cuda_sm10x_tcgen05_guardrail_trap_col_being_dealloced_not_returned_by_alloc)
$__internal_0_$__cuda_sm10x_tcgen05_guardrail_trap_col_being_dealloced_not_returned_by_alloc:
[----:B------:R-:W-:Y:S05]  /*4e00*/  BPT.TRAP 0x1 ;  /* 0x000000040000795c */ /* 0x000fea0000300000 */
[----:B------:R-:W-:-:S04]  /*4e10*/  HFMA2 R3, -RZ, RZ, 0, 0 ;  /* 0x00000000ff037431 */ /* 0x000fc800000001ff */
[----:B------:R-:W-:Y:S05]  /*4e20*/  RET.REL.NODEC R2 `(kernel_cutlass_kernel_cudnngemm_swigludense_blockscaled_gemm_persistent_swiglu_interleaved_quantSm100BlockScaledPersistentDenseGemmKernel_object_at__TiledMMA_ThrLayoutVMNK21111000_Permuta_0) ;  /* 0xffffffb002747950 */ /* 0x000fea0003c3ffff */
        .weak           $__internal_1_$__cuda_sm10x_tcgen05_guardrail_trap_phase_invalid_during_alloc
        .type           $__internal_1_$__cuda_sm10x_tcgen05_guardrail_trap_phase_invalid_during_alloc,@function
        .size           $__internal_1_$__cuda_sm10x_tcgen05_guardrail_trap_phase_invalid_during_alloc,($__internal_2_$__cuda_sm10x_tcgen05_guardrail_trap_unallocated_columns_being_dealloced - $__internal_1_$__cuda_sm10x_tcgen05_guardrail_trap_phase_invalid_during_alloc)
$__internal_1_$__cuda_sm10x_tcgen05_guardrail_trap_phase_invalid_during_alloc:
[----:B------:R-:W-:Y:S05]  /*4e30*/  BPT.TRAP 0x1 ;  /* 0x000000040000795c */ /* 0x000fea0000300000 */
[----:B------:R-:W-:-:S04]  /*4e40*/  MOV R3, 0x0 ;  /* 0x0000000000037802 */ /* 0x000fc80000000f00 */
[----:B------:R-:W-:Y:S05]  /*4e50*/  RET.REL.NODEC R2 `(kernel_cutlass_kernel_cudnngemm_swigludense_blockscaled_gemm_persistent_swiglu_interleaved_quantSm100BlockScaledPersistentDenseGemmKernel_object_at__TiledMMA_ThrLayoutVMNK21111000_Permuta_0) ;  /* 0xffffffb002687950 */ /* 0x000fea0003c3ffff */
        .weak           $__internal_2_$__cuda_sm10x_tcgen05_guardrail_trap_unallocated_columns_being_dealloced
        .type           $__internal_2_$__cuda_sm10x_tcgen05_guardrail_trap_unallocated_columns_being_dealloced,@function
        .size           $__internal_2_$__cuda_sm10x_tcgen05_guardrail_trap_unallocated_columns_being_dealloced,(.L_x_68 - $__internal_2_$__cuda_sm10x_tcgen05_guardrail_trap_unallocated_columns_being_dealloced)
$__internal_2_$__cuda_sm10x_tcgen05_guardrail_trap_unallocated_columns_being_dealloced:
[----:B------:R-:W-:Y:S05]  /*4e60*/  BPT.TRAP 0x1 ;  /* 0x000000040000795c */ /* 0x000fea0000300000 */
[----:B------:R-:W-:-:S04]  /*4e70*/  HFMA2 R3, -RZ, RZ, 0, 0 ;  /* 0x00000000ff037431 */ /* 0x000fc800000001ff */
[----:B------:R-:W-:Y:S05]  /*4e80*/  RET.REL.NODEC R2 `(kernel_cutlass_kernel_cudnngemm_swigludense_blockscaled_gemm_persistent_swiglu_interleaved_quantSm100BlockScaledPersistentDenseGemmKernel_object_at__TiledMMA_ThrLayoutVMNK21111000_Permuta_0) ;  /* 0xffffffb0025c7950 */ /* 0x000fea0003c3ffff */
.L_x_65:
[----:B------:R-:W-:-:S00]  /*4e90*/  BRA `(.L_x_65) ;  /* 0xfffffffc00fc7947 */ /* 0x000fc0000383ffff */
[----:B------:R-:W-:-:S00]  /*4ea0*/  NOP ;  /* 0x0000000000007918 */ /* 0x000fc00000000000 */
        /* <DEDUP_REMOVED lines=13> */
.L_x_68:


//--------------------- .nv.shared.kernel_cutlass_kernel_cudnngemm_swigludense_blockscaled_gemm_persistent_swiglu_interleaved_quantSm100BlockScaledPersistentDenseGemmKernel_object_at__TiledMMA_ThrLayoutVMNK21111000_Permuta_0 --------------------------
	.section	.nv.shared.kernel_cutlass_kernel_cudnngemm_swigludense_blockscaled_gemm_persistent_swiglu_interleaved_quantSm100BlockScaledPersistentDenseGemmKernel_object_at__TiledMMA_ThrLayoutVMNK21111000_Permuta_0,"aw",@nobits
	.sectionflags	@""
	.align	1024
	.zero		1024


//--------------------- .nv.shared.reserved.0     --------------------------
	.section	.nv.shared.reserved.0,"aw",@nobits
	.align	8
	.weak		__nv_reservedSMEM_offset_0_alias
	.size		__nv_reservedSMEM_offset_0_alias, 0, 64
	.other		__nv_reservedSMEM_offset_0_alias,@"STO_CUDA_RESERVED_SHARED STV_DEFAULT"
__nv_reservedSMEM_offset_0_alias:
	.zero		0
.nv.shared.reserved.0:
	.zero		64
	.weak		__nv_reservedSMEM_allocation_phase
	.type		__nv_reservedSMEM_allocation_phase,@object
	.size		__nv_reservedSMEM_allocation_phase,(.L_0 - __nv_reservedSMEM_allocation_phase)
__nv_reservedSMEM_allocation_phase:
	.zero		1
.L_0:
	.zero		7
	.weak		__nv_reservedSMEM_devtool_atexit_pc
	.type		__nv_reservedSMEM_devtool_atexit_pc,@object
	.size		__nv_reservedSMEM_devtool_atexit_pc,(__nv_reservedSMEM_allocation_mask - __nv_reservedSMEM_devtool_atexit_pc)
__nv_reservedSMEM_devtool_atexit_pc:
	.zero		8
	.weak		__nv_reservedSMEM_allocation_mask
	.type		__nv_reservedSMEM_allocation_mask,@object
	.size		__nv_reservedSMEM_allocation_mask,(.L_2 - __nv_reservedSMEM_allocation_mask)
__nv_reservedSMEM_allocation_mask:
	.zero		4
.L_2:
	.zero		4
	.weak		__nv_reservedSMEM_tmem_allocation_pipeline_mbarrier
	.type		__nv_reservedSMEM_tmem_allocation_pipeline_mbarrier,@object
	.size		__nv_reservedSMEM_tmem_allocation_pipeline_mbarrier,(__nv_reservedSMEM_tmem_allocation_pipeline_mbarrier_parity - __nv_reservedSMEM_tmem_allocation_pipeline_mbarrier)
__nv_reservedSMEM_tmem_allocation_pipeline_mbarrier:
	.zero		8
	.weak		__nv_reservedSMEM_tmem_allocation_pipeline_mbarrier_parity
	.type		__nv_reservedSMEM_tmem_allocation_pipeline_mbarrier_parity,@object
	.size		__nv_reservedSMEM_tmem_allocation_pipeline_mbarrier_parity,(.L_4 - __nv_reservedSMEM_tmem_allocation_pipeline_mbarrier_parity)
__nv_reservedSMEM_tmem_allocation_pipeline_mbarrier_parity:
	.zero		4
.L_4:


//--------------------- .nv.constant0.kernel_cutlass_kernel_cudnngemm_swigludense_blockscaled_gemm_persistent_swiglu_interleaved_quantSm100BlockScaledPersistentDenseGemmKernel_object_at__TiledMMA_ThrLayoutVMNK21111000_Permuta_0 --------------------------
	.section	.nv.constant0.kernel_cutlass_kernel_cudnngemm_swigludense_blockscaled_gemm_persistent_swiglu_interleaved_quantSm100BlockScaledPersistentDenseGemmKernel_object_at__TiledMMA_ThrLayoutVMNK21111000_Permuta_0,"a",@progbits
	.sectionflags	@""
	.align	4
.nv.constant0.kernel_cutlass_kernel_cudnngemm_swigludense_blockscaled_gemm_persistent_swiglu_interleaved_quantSm100BlockScaledPersistentDenseGemmKernel_object_at__TiledMMA_ThrLayoutVMNK21111000_Permuta_0:
	.zero		1768


//--------------------- SYMBOLS --------------------------

	.type		.nv.reservedSmem.offset0,@object
	.size		.nv.reservedSmem.offset0,0x4
	.type		.nv.reservedSmem.cap,@object
	.size		.nv.reservedSmem.cap,0x4
